	.target	sm_90a

	.elftype	@"ET_EXEC"


//--------------------- .note.nv.tkinfo           --------------------------
	.section	.note.nv.tkinfo,"",@"SHT_NOTE"
	.sectionflags	@"SHF_NOTE_NV_TKINFO"
	.tkinfo
        /*0018*/ 	.word	0x00000002
        /*0030*/ 	.string	""
        /*0030*/ 	.string	"ptxas"
        /*0030*/ 	.string	"Cuda compilation tools, release 13.0, V13.0.88"
        /*0030*/ 	.string	"Build cuda_13.0.r13.0/compiler.36424714_0"
        /*0030*/ 	.string	"-arch sm_90a -m 64 "



//--------------------- .note.nv.cuinfo           --------------------------
	.section	.note.nv.cuinfo,"",@"SHT_NOTE"
	.sectionflags	@"SHF_NOTE_NV_CUINFO"
        /*0018*/ 	.short	0x0002
        /*001a*/ 	.short	0x005a
        /*001c*/ 	.short	0x0082
	.zero		2


//--------------------- .nv.info                  --------------------------
	.section	.nv.info,"",@"SHT_CUDA_INFO"
	.align	4


	//----- nvinfo : EIATTR_REGCOUNT
	.align		4
        /*0000*/ 	.byte	0x04, 0x2f
        /*0002*/ 	.short	(.L_12 - .L_11)
	.align		4
.L_11:
        /*0004*/ 	.word	index@(_ZN7cutlass13device_kernelINS_4gemm6kernel13GemmUniversalIN4cute5tupleIJiiiiEEENS1_10collective13CollectiveMmaINS1_37MainloopSm90TmaGmmaWarpSpecializedFP8ILi36ENS5_IJNS4_1CILi2EEENSA_ILi1EEESC_EEENS1_35KernelTmaWarpSpecializedCooperativeEEENS5_IJNSA_ILi192EEENSA_ILi8EEENSA_ILi32EEEEEENS_12float_e4m3_tENS5_IJlSC_lEEESK_SL_NS4_8TiledMMAINS4_8MMA_AtomIJNS4_4SM904GMMA29MMA_64x8x32_F32E4M3E4M3_SS_TNILNSP_7ScaleInE1ELSR_1EEEEEENS4_6LayoutISD_NS5_IJSC_NSA_ILi0EEESV_EEEEENS5_IJNS4_10UnderscoreESY_SY_EEEEENS4_13SM90_TMA_LOADENS4_14ComposedLayoutINS4_7SwizzleILi1ELi4ELi3EEENS4_18smem_ptr_flag_bitsILi8EEENSU_INS5_IJSH_SI_EEENS5_IJSI_SC_EEEEEEEvNS4_8identityENS4_23SM90_TMA_LOAD_MULTICASTES1A_vS1B_EENS_8epilogue10collective6detail29Sm90TmaWarpSpecializedAdapterINS1F_15DefaultEpilogueISK_SL_SL_NS1E_6thread17LinearCombinationISK_Li1EffLNS1J_9ScaleType4KindE0ELNS_15FloatRoundStyleE2ESK_EENS1_15EpilogueDefaultEEEEEvvEEEEvNT_6ParamsE)
        /*0008*/ 	.word	0x000000a8


	//----- nvinfo : EIATTR_FRAME_SIZE
	.align		4
.L_12:
        /*000c*/ 	.byte	0x04, 0x11
        /*000e*/ 	.short	(.L_14 - .L_13)
	.align		4
.L_13:
        /*0010*/ 	.word	index@(_ZN7cutlass13device_kernelINS_4gemm6kernel13GemmUniversalIN4cute5tupleIJiiiiEEENS1_10collective13CollectiveMmaINS1_37MainloopSm90TmaGmmaWarpSpecializedFP8ILi36ENS5_IJNS4_1CILi2EEENSA_ILi1EEESC_EEENS1_35KernelTmaWarpSpecializedCooperativeEEENS5_IJNSA_ILi192EEENSA_ILi8EEENSA_ILi32EEEEEENS_12float_e4m3_tENS5_IJlSC_lEEESK_SL_NS4_8TiledMMAINS4_8MMA_AtomIJNS4_4SM904GMMA29MMA_64x8x32_F32E4M3E4M3_SS_TNILNSP_7ScaleInE1ELSR_1EEEEEENS4_6LayoutISD_NS5_IJSC_NSA_ILi0EEESV_EEEEENS5_IJNS4_10UnderscoreESY_SY_EEEEENS4_13SM90_TMA_LOADENS4_14ComposedLayoutINS4_7SwizzleILi1ELi4ELi3EEENS4_18smem_ptr_flag_bitsILi8EEENSU_INS5_IJSH_SI_EEENS5_IJSI_SC_EEEEEEEvNS4_8identityENS4_23SM90_TMA_LOAD_MULTICASTES1A_vS1B_EENS_8epilogue10collective6detail29Sm90TmaWarpSpecializedAdapterINS1F_15DefaultEpilogueISK_SL_SL_NS1E_6thread17LinearCombinationISK_Li1EffLNS1J_9ScaleType4KindE0ELNS_15FloatRoundStyleE2ESK_EENS1_15EpilogueDefaultEEEEEvvEEEEvNT_6ParamsE)
        /*0014*/ 	.word	0x00000000


	//----- nvinfo : EIATTR_MIN_STACK_SIZE
	.align		4
.L_14:
        /*0018*/ 	.byte	0x04, 0x12
        /*001a*/ 	.short	(.L_16 - .L_15)
	.align		4
.L_15:
        /*001c*/ 	.word	index@(_ZN7cutlass13device_kernelINS_4gemm6kernel13GemmUniversalIN4cute5tupleIJiiiiEEENS1_10collective13CollectiveMmaINS1_37MainloopSm90TmaGmmaWarpSpecializedFP8ILi36ENS5_IJNS4_1CILi2EEENSA_ILi1EEESC_EEENS1_35KernelTmaWarpSpecializedCooperativeEEENS5_IJNSA_ILi192EEENSA_ILi8EEENSA_ILi32EEEEEENS_12float_e4m3_tENS5_IJlSC_lEEESK_SL_NS4_8TiledMMAINS4_8MMA_AtomIJNS4_4SM904GMMA29MMA_64x8x32_F32E4M3E4M3_SS_TNILNSP_7ScaleInE1ELSR_1EEEEEENS4_6LayoutISD_NS5_IJSC_NSA_ILi0EEESV_EEEEENS5_IJNS4_10UnderscoreESY_SY_EEEEENS4_13SM90_TMA_LOADENS4_14ComposedLayoutINS4_7SwizzleILi1ELi4ELi3EEENS4_18smem_ptr_flag_bitsILi8EEENSU_INS5_IJSH_SI_EEENS5_IJSI_SC_EEEEEEEvNS4_8identityENS4_23SM90_TMA_LOAD_MULTICASTES1A_vS1B_EENS_8epilogue10collective6detail29Sm90TmaWarpSpecializedAdapterINS1F_15DefaultEpilogueISK_SL_SL_NS1E_6thread17LinearCombinationISK_Li1EffLNS1J_9ScaleType4KindE0ELNS_15FloatRoundStyleE2ESK_EENS1_15EpilogueDefaultEEEEEvvEEEEvNT_6ParamsE)
        /*0020*/ 	.word	0x00000000
.L_16:


//--------------------- .nv.compat                --------------------------
	.section	.nv.compat,"",@"SHT_CUDA_COMPAT_INFO"
	.align	4
        /*0000*/ 	.byte	0x02, 0x09, 0x01, 0x00, 0x02, 0x02, 0x04, 0x00, 0x02, 0x05, 0x05, 0x00, 0x03, 0x07, 0x01, 0x01
        /*0010*/ 	.byte	0x02, 0x03, 0x01, 0x00, 0x02, 0x06, 0x01, 0x00, 0x04, 0x0b, 0x08, 0x00, 0x00, 0x00, 0x00, 0x00
        /*0020*/ 	.byte	0x00, 0x00, 0x00, 0x00


//--------------------- .nv.info._ZN7cutlass13device_kernelINS_4gemm6kernel13GemmUniversalIN4cute5tupleIJiiiiEEENS1_10collective13CollectiveMmaINS1_37MainloopSm90TmaGmmaWarpSpecializedFP8ILi36ENS5_IJNS4_1CILi2EEENSA_ILi1EEESC_EEENS1_35KernelTmaWarpSpecializedCooperativeEEENS5_IJNSA_ILi192EEENSA_ILi8EEENSA_ILi32EEEEEENS_12float_e4m3_tENS5_IJlSC_lEEESK_SL_NS4_8TiledMMAINS4_8MMA_AtomIJNS4_4SM904GMMA29MMA_64x8x32_F32E4M3E4M3_SS_TNILNSP_7ScaleInE1ELSR_1EEEEEENS4_6LayoutISD_NS5_IJSC_NSA_ILi0EEESV_EEEEENS5_IJNS4_10UnderscoreESY_SY_EEEEENS4_13SM90_TMA_LOADENS4_14ComposedLayoutINS4_7SwizzleILi1ELi4ELi3EEENS4_18smem_ptr_flag_bitsILi8EEENSU_INS5_IJSH_SI_EEENS5_IJSI_SC_EEEEEEEvNS4_8identityENS4_23SM90_TMA_LOAD_MULTICASTES1A_vS1B_EENS_8epilogue10collective6detail29Sm90TmaWarpSpecializedAdapterINS1F_15DefaultEpilogueISK_SL_SL_NS1E_6thread17LinearCombinationISK_Li1EffLNS1J_9ScaleType4KindE0ELNS_15FloatRoundStyleE2ESK_EENS1_15EpilogueDefaultEEEEEvvEEEEvNT_6ParamsE --------------------------
	.section	.nv.info._ZN7cutlass13device_kernelINS_4gemm6kernel13GemmUniversalIN4cute5tupleIJiiiiEEENS1_10collective13CollectiveMmaINS1_37MainloopSm90TmaGmmaWarpSpecializedFP8ILi36ENS5_IJNS4_1CILi2EEENSA_ILi1EEESC_EEENS1_35KernelTmaWarpSpecializedCooperativeEEENS5_IJNSA_ILi192EEENSA_ILi8EEENSA_ILi32EEEEEENS_12float_e4m3_tENS5_IJlSC_lEEESK_SL_NS4_8TiledMMAINS4_8MMA_AtomIJNS4_4SM904GMMA29MMA_64x8x32_F32E4M3E4M3_SS_TNILNSP_7ScaleInE1ELSR_1EEEEEENS4_6LayoutISD_NS5_IJSC_NSA_ILi0EEESV_EEEEENS5_IJNS4_10UnderscoreESY_SY_EEEEENS4_13SM90_TMA_LOADENS4_14ComposedLayoutINS4_7SwizzleILi1ELi4ELi3EEENS4_18smem_ptr_flag_bitsILi8EEENSU_INS5_IJSH_SI_EEENS5_IJSI_SC_EEEEEEEvNS4_8identityENS4_23SM90_TMA_LOAD_MULTICASTES1A_vS1B_EENS_8epilogue10collective6detail29Sm90TmaWarpSpecializedAdapterINS1F_15DefaultEpilogueISK_SL_SL_NS1E_6thread17LinearCombinationISK_Li1EffLNS1J_9ScaleType4KindE0ELNS_15FloatRoundStyleE2ESK_EENS1_15EpilogueDefaultEEEEEvvEEEEvNT_6ParamsE,"",@"SHT_CUDA_INFO"
	.sectionflags	@""
	.align	4


	//----- nvinfo : EIATTR_CUDA_API_VERSION
	.align		4
        /*0000*/ 	.byte	0x04, 0x37
        /*0002*/ 	.short	(.L_18 - .L_17)
.L_17:
        /*0004*/ 	.word	0x00000082


	//----- nvinfo : EIATTR_KPARAM_INFO
	.align		4
.L_18:
        /*0008*/ 	.byte	0x04, 0x17
        /*000a*/ 	.short	(.L_20 - .L_19)
.L_19:
        /*000c*/ 	.word	0x00000000
        /*0010*/ 	.short	0x0000
        /*0012*/ 	.short	0x0070
        /*0014*/ 	.byte	0x00, 0xf0, 0x01, 0x10


	//----- nvinfo : EIATTR_SPARSE_MMA_MASK
	.align		4
.L_20:
        /*0018*/ 	.byte	0x03, 0x50
        /*001a*/ 	.short	0x0000


	//----- nvinfo : EIATTR_MAXREG_COUNT
	.align		4
        /*001c*/ 	.byte	0x03, 0x1b
        /*001e*/ 	.short	0x00a8


	//----- nvinfo : EIATTR_NUM_BARRIERS
	.align		4
        /*0020*/ 	.byte	0x02, 0x4c
        /*0022*/ 	.byte	0x01
	.zero		1


	//----- nvinfo : EIATTR_MERCURY_ISA_VERSION
	.align		4
        /*0024*/ 	.byte	0x03, 0x5f
        /*0026*/ 	.short	0x0101


	//----- nvinfo : EIATTR_INT_WARP_WIDE_INSTR_OFFSETS
	.align		4
        /*0028*/ 	.byte	0x04, 0x31
        /*002a*/ 	.short	(.L_22 - .L_21)


	//   ....[0]....
.L_21:
        /*002c*/ 	.word	0x000008e0


	//   ....[1]....
        /*0030*/ 	.word	0x00000910


	//   ....[2]....
        /*0034*/ 	.word	0x00000ac0


	//   ....[3]....
        /*0038*/ 	.word	0x000023b0


	//----- nvinfo : EIATTR_COOP_GROUP_MASK_REGIDS
	.align		4
.L_22:
        /*003c*/ 	.byte	0x04, 0x29
        /*003e*/ 	.short	(.L_24 - .L_23)


	//   ....[0]....
.L_23:
        /*0040*/ 	.word	0xffffffff


	//   ....[1]....
        /*0044*/ 	.word	0xffffffff


	//   ....[2]....
        /*0048*/ 	.word	0xffffffff


	//   ....[3]....
        /*004c*/ 	.word	0xffffffff


	//   ....[4]....
        /*0050*/ 	.word	0xffffffff


	//   ....[5]....
        /*0054*/ 	.word	0xffffffff


	//----- nvinfo : EIATTR_COOP_GROUP_INSTR_OFFSETS
	.align		4
.L_24:
        /*0058*/ 	.byte	0x04, 0x28
        /*005a*/ 	.short	(.L_26 - .L_25)


	//   ....[0]....
.L_25:
        /*005c*/ 	.word	0x00000060


	//   ....[1]....
        /*0060*/ 	.word	0x00000070


	//   ....[2]....
        /*0064*/ 	.word	0x00000130


	//   ....[3]....
        /*0068*/ 	.word	0x00000700


	//   ....[4]....
        /*006c*/ 	.word	0x00000c30


	//   ....[5]....
        /*0070*/ 	.word	0x00001870


	//----- nvinfo : EIATTR_REG_RECONFIG
	.align		4
.L_26:
        /*0074*/ 	.byte	0x01, 0x54
	.zero		2


	//----- nvinfo : EIATTR_MBARRIER_INSTR_OFFSETS
	.align		4
        /*0078*/ 	.byte	0x04, 0x39
        /*007a*/ 	.short	(.L_28 - .L_27)


	//   ....[0]....
.L_27:
        /*007c*/ 	.word	0x00000250
        /*0080*/ 	.word	0x000000ff
        /*0084*/ 	.word	0x00000000
        /*0088*/ 	.short	0x0100
        /*008a*/ 	.byte	0x08
	.zero		1


	//   ....[1]....
        /*008c*/ 	.word	0x00000260
        /*0090*/ 	.word	0x000000ff
        /*0094*/ 	.word	0x00000120
        /*0098*/ 	.short	0x0100
        /*009a*/ 	.byte	0x08
	.zero		1


	//   ....[2]....
        /*009c*/ 	.word	0x00000270
        /*00a0*/ 	.word	0x000000ff
        /*00a4*/ 	.word	0x00000008
        /*00a8*/ 	.short	0x0100
        /*00aa*/ 	.byte	0x08
	.zero		1


	//   ....[3]....
        /*00ac*/ 	.word	0x00000280
        /*00b0*/ 	.word	0x000000ff
        /*00b4*/ 	.word	0x00000128
        /*00b8*/ 	.short	0x0100
        /*00ba*/ 	.byte	0x08
	.zero		1


	//   ....[4]....
        /*00bc*/ 	.word	0x00000290
        /*00c0*/ 	.word	0x000000ff
        /*00c4*/ 	.word	0x00000010
        /*00c8*/ 	.short	0x0100
        /*00ca*/ 	.byte	0x08
	.zero		1


	//   ....[5]....
        /*00cc*/ 	.word	0x000002a0
        /*00d0*/ 	.word	0x000000ff
        /*00d4*/ 	.word	0x00000130
        /*00d8*/ 	.short	0x0100
        /*00da*/ 	.byte	0x08
	.zero		1


	//   ....[6]....
        /*00dc*/ 	.word	0x000002b0
        /*00e0*/ 	.word	0x000000ff
        /*00e4*/ 	.word	0x00000018
        /*00e8*/ 	.short	0x0100
        /*00ea*/ 	.byte	0x08
	.zero		1


	//   ....[7]....
        /*00ec*/ 	.word	0x000002c0
        /*00f0*/ 	.word	0x000000ff
        /*00f4*/ 	.word	0x00000138
        /*00f8*/ 	.short	0x0100
        /*00fa*/ 	.byte	0x08
	.zero		1


	//   ....[8]....
        /*00fc*/ 	.word	0x000002d0
        /*0100*/ 	.word	0x000000ff
        /*0104*/ 	.word	0x00000020
        /*0108*/ 	.short	0x0100
        /*010a*/ 	.byte	0x08
	.zero		1


	//   ....[9]....
        /*010c*/ 	.word	0x000002e0
        /*0110*/ 	.word	0x000000ff
        /*0114*/ 	.word	0x00000140
        /*0118*/ 	.short	0x0100
        /*011a*/ 	.byte	0x08
	.zero		1


	//   ....[10]....
        /*011c*/ 	.word	0x000002f0
        /*0120*/ 	.word	0x000000ff
        /*0124*/ 	.word	0x00000028
        /*0128*/ 	.short	0x0100
        /*012a*/ 	.byte	0x08
	.zero		1


	//   ....[11]....
        /*012c*/ 	.word	0x00000300
        /*0130*/ 	.word	0x000000ff
        /*0134*/ 	.word	0x00000148
        /*0138*/ 	.short	0x0100
        /*013a*/ 	.byte	0x08
	.zero		1


	//   ....[12]....
        /*013c*/ 	.word	0x00000310
        /*0140*/ 	.word	0x000000ff
        /*0144*/ 	.word	0x00000030
        /*0148*/ 	.short	0x0100
        /*014a*/ 	.byte	0x08
	.zero		1


	//   ....[13]....
        /*014c*/ 	.word	0x00000320
        /*0150*/ 	.word	0x000000ff
        /*0154*/ 	.word	0x00000150
        /*0158*/ 	.short	0x0100
        /*015a*/ 	.byte	0x08
	.zero		1


	//   ....[14]....
        /*015c*/ 	.word	0x00000330
        /*0160*/ 	.word	0x000000ff
        /*0164*/ 	.word	0x00000038
        /*0168*/ 	.short	0x0100
        /*016a*/ 	.byte	0x08
	.zero		1


	//   ....[15]....
        /*016c*/ 	.word	0x00000340
        /*0170*/ 	.word	0x000000ff
        /*0174*/ 	.word	0x00000158
        /*0178*/ 	.short	0x0100
        /*017a*/ 	.byte	0x08
	.zero		1


	//   ....[16]....
        /*017c*/ 	.word	0x00000350
        /*0180*/ 	.word	0x000000ff
        /*0184*/ 	.word	0x00000040
        /*0188*/ 	.short	0x0100
        /*018a*/ 	.byte	0x08
	.zero		1


	//   ....[17]....
        /*018c*/ 	.word	0x00000360
        /*0190*/ 	.word	0x000000ff
        /*0194*/ 	.word	0x00000160
        /*0198*/ 	.short	0x0100
        /*019a*/ 	.byte	0x08
	.zero		1


	//   ....[18]....
        /*019c*/ 	.word	0x00000370
        /*01a0*/ 	.word	0x000000ff
        /*01a4*/ 	.word	0x00000048
        /*01a8*/ 	.short	0x0100
        /*01aa*/ 	.byte	0x08
	.zero		1


	//   ....[19]....
        /*01ac*/ 	.word	0x00000380
        /*01b0*/ 	.word	0x000000ff
        /*01b4*/ 	.word	0x00000168
        /*01b8*/ 	.short	0x0100
        /*01ba*/ 	.byte	0x08
	.zero		1


	//   ....[20]....
        /*01bc*/ 	.word	0x00000390
        /*01c0*/ 	.word	0x000000ff
        /*01c4*/ 	.word	0x00000050
        /*01c8*/ 	.short	0x0100
        /*01ca*/ 	.byte	0x08
	.zero		1


	//   ....[21]....
        /*01cc*/ 	.word	0x000003a0
        /*01d0*/ 	.word	0x000000ff
        /*01d4*/ 	.word	0x00000170
        /*01d8*/ 	.short	0x0100
        /*01da*/ 	.byte	0x08
	.zero		1


	//   ....[22]....
        /*01dc*/ 	.word	0x000003b0
        /*01e0*/ 	.word	0x000000ff
        /*01e4*/ 	.word	0x00000058
        /*01e8*/ 	.short	0x0100
        /*01ea*/ 	.byte	0x08
	.zero		1


	//   ....[23]....
        /*01ec*/ 	.word	0x000003c0
        /*01f0*/ 	.word	0x000000ff
        /*01f4*/ 	.word	0x00000178
        /*01f8*/ 	.short	0x0100
        /*01fa*/ 	.byte	0x08
	.zero		1


	//   ....[24]....
        /*01fc*/ 	.word	0x000003d0
        /*0200*/ 	.word	0x000000ff
        /*0204*/ 	.word	0x00000060
        /*0208*/ 	.short	0x0100
        /*020a*/ 	.byte	0x08
	.zero		1


	//   ....[25]....
        /*020c*/ 	.word	0x000003e0
        /*0210*/ 	.word	0x000000ff
        /*0214*/ 	.word	0x00000180
        /*0218*/ 	.short	0x0100
        /*021a*/ 	.byte	0x08
	.zero		1


	//   ....[26]....
        /*021c*/ 	.word	0x000003f0
        /*0220*/ 	.word	0x000000ff
        /*0224*/ 	.word	0x00000068
        /*0228*/ 	.short	0x0100
        /*022a*/ 	.byte	0x08
	.zero		1


	//   ....[27]....
        /*022c*/ 	.word	0x00000400
        /*0230*/ 	.word	0x000000ff
        /*0234*/ 	.word	0x00000188
        /*0238*/ 	.short	0x0100
        /*023a*/ 	.byte	0x08
	.zero		1


	//   ....[28]....
        /*023c*/ 	.word	0x00000410
        /*0240*/ 	.word	0x000000ff
        /*0244*/ 	.word	0x00000070
        /*0248*/ 	.short	0x0100
        /*024a*/ 	.byte	0x08
	.zero		1


	//   ....[29]....
        /*024c*/ 	.word	0x00000420
        /*0250*/ 	.word	0x000000ff
        /*0254*/ 	.word	0x00000190
        /*0258*/ 	.short	0x0100
        /*025a*/ 	.byte	0x08
	.zero		1


	//   ....[30]....
        /*025c*/ 	.word	0x00000430
        /*0260*/ 	.word	0x000000ff
        /*0264*/ 	.word	0x00000078
        /*0268*/ 	.short	0x0100
        /*026a*/ 	.byte	0x08
	.zero		1


	//   ....[31]....
        /*026c*/ 	.word	0x00000440
        /*0270*/ 	.word	0x000000ff
        /*0274*/ 	.word	0x00000198
        /*0278*/ 	.short	0x0100
        /*027a*/ 	.byte	0x08
	.zero		1


	//   ....[32]....
        /*027c*/ 	.word	0x00000450
        /*0280*/ 	.word	0x000000ff
        /*0284*/ 	.word	0x00000080
        /*0288*/ 	.short	0x0100
        /*028a*/ 	.byte	0x08
	.zero		1


	//   ....[33]....
        /*028c*/ 	.word	0x00000460
        /*0290*/ 	.word	0x000000ff
        /*0294*/ 	.word	0x000001a0
        /*0298*/ 	.short	0x0100
        /*029a*/ 	.byte	0x08
	.zero		1


	//   ....[34]....
        /*029c*/ 	.word	0x00000470
        /*02a0*/ 	.word	0x000000ff
        /*02a4*/ 	.word	0x00000088
        /*02a8*/ 	.short	0x0100
        /*02aa*/ 	.byte	0x08
	.zero		1


	//   ....[35]....
        /*02ac*/ 	.word	0x00000480
        /*02b0*/ 	.word	0x000000ff
        /*02b4*/ 	.word	0x000001a8
        /*02b8*/ 	.short	0x0100
        /*02ba*/ 	.byte	0x08
	.zero		1


	//   ....[36]....
        /*02bc*/ 	.word	0x00000490
        /*02c0*/ 	.word	0x000000ff
        /*02c4*/ 	.word	0x00000090
        /*02c8*/ 	.short	0x0100
        /*02ca*/ 	.byte	0x08
	.zero		1


	//   ....[37]....
        /*02cc*/ 	.word	0x000004a0
        /*02d0*/ 	.word	0x000000ff
        /*02d4*/ 	.word	0x000001b0
        /*02d8*/ 	.short	0x0100
        /*02da*/ 	.byte	0x08
	.zero		1


	//   ....[38]....
        /*02dc*/ 	.word	0x000004b0
        /*02e0*/ 	.word	0x000000ff
        /*02e4*/ 	.word	0x00000098
        /*02e8*/ 	.short	0x0100
        /*02ea*/ 	.byte	0x08
	.zero		1


	//   ....[39]....
        /*02ec*/ 	.word	0x000004c0
        /*02f0*/ 	.word	0x000000ff
        /*02f4*/ 	.word	0x000001b8
        /*02f8*/ 	.short	0x0100
        /*02fa*/ 	.byte	0x08
	.zero		1


	//   ....[40]....
        /*02fc*/ 	.word	0x000004d0
        /*0300*/ 	.word	0x000000ff
        /*0304*/ 	.word	0x000000a0
        /*0308*/ 	.short	0x0100
        /*030a*/ 	.byte	0x08
	.zero		1


	//   ....[41]....
        /*030c*/ 	.word	0x000004e0
        /*0310*/ 	.word	0x000000ff
        /*0314*/ 	.word	0x000001c0
        /*0318*/ 	.short	0x0100
        /*031a*/ 	.byte	0x08
	.zero		1


	//   ....[42]....
        /*031c*/ 	.word	0x000004f0
        /*0320*/ 	.word	0x000000ff
        /*0324*/ 	.word	0x000000a8
        /*0328*/ 	.short	0x0100
        /*032a*/ 	.byte	0x08
	.zero		1


	//   ....[43]....
        /*032c*/ 	.word	0x00000500
        /*0330*/ 	.word	0x000000ff
        /*0334*/ 	.word	0x000001c8
        /*0338*/ 	.short	0x0100
        /*033a*/ 	.byte	0x08
	.zero		1


	//   ....[44]....
        /*033c*/ 	.word	0x00000510
        /*0340*/ 	.word	0x000000ff
        /*0344*/ 	.word	0x000000b0
        /*0348*/ 	.short	0x0100
        /*034a*/ 	.byte	0x08
	.zero		1


	//   ....[45]....
        /*034c*/ 	.word	0x00000520
        /*0350*/ 	.word	0x000000ff
        /*0354*/ 	.word	0x000001d0
        /*0358*/ 	.short	0x0100
        /*035a*/ 	.byte	0x08
	.zero		1


	//   ....[46]....
        /*035c*/ 	.word	0x00000530
        /*0360*/ 	.word	0x000000ff
        /*0364*/ 	.word	0x000000b8
        /*0368*/ 	.short	0x0100
        /*036a*/ 	.byte	0x08
	.zero		1


	//   ....[47]....
        /*036c*/ 	.word	0x00000540
        /*0370*/ 	.word	0x000000ff
        /*0374*/ 	.word	0x000001d8
        /*0378*/ 	.short	0x0100
        /*037a*/ 	.byte	0x08
	.zero		1


	//   ....[48]....
        /*037c*/ 	.word	0x00000550
        /*0380*/ 	.word	0x000000ff
        /*0384*/ 	.word	0x000000c0
        /*0388*/ 	.short	0x0100
        /*038a*/ 	.byte	0x08
	.zero		1


	//   ....[49]....
        /*038c*/ 	.word	0x00000560
        /*0390*/ 	.word	0x000000ff
        /*0394*/ 	.word	0x000001e0
        /*0398*/ 	.short	0x0100
        /*039a*/ 	.byte	0x08
	.zero		1


	//   ....[50]....
        /*039c*/ 	.word	0x00000570
        /*03a0*/ 	.word	0x000000ff
        /*03a4*/ 	.word	0x000000c8
        /*03a8*/ 	.short	0x0100
        /*03aa*/ 	.byte	0x08
	.zero		1


	//   ....[51]....
        /*03ac*/ 	.word	0x00000580
        /*03b0*/ 	.word	0x000000ff
        /*03b4*/ 	.word	0x000001e8
        /*03b8*/ 	.short	0x0100
        /*03ba*/ 	.byte	0x08
	.zero		1


	//   ....[52]....
        /*03bc*/ 	.word	0x00000590
        /*03c0*/ 	.word	0x000000ff
        /*03c4*/ 	.word	0x000000d0
        /*03c8*/ 	.short	0x0100
        /*03ca*/ 	.byte	0x08
	.zero		1


	//   ....[53]....
        /*03cc*/ 	.word	0x000005a0
        /*03d0*/ 	.word	0x000000ff
        /*03d4*/ 	.word	0x000001f0
        /*03d8*/ 	.short	0x0100
        /*03da*/ 	.byte	0x08
	.zero		1


	//   ....[54]....
        /*03dc*/ 	.word	0x000005b0
        /*03e0*/ 	.word	0x000000ff
        /*03e4*/ 	.word	0x000000d8
        /*03e8*/ 	.short	0x0100
        /*03ea*/ 	.byte	0x08
	.zero		1


	//   ....[55]....
        /*03ec*/ 	.word	0x000005c0
        /*03f0*/ 	.word	0x000000ff
        /*03f4*/ 	.word	0x000001f8
        /*03f8*/ 	.short	0x0100
        /*03fa*/ 	.byte	0x08
	.zero		1


	//   ....[56]....
        /*03fc*/ 	.word	0x000005d0
        /*0400*/ 	.word	0x000000ff
        /*0404*/ 	.word	0x000000e0
        /*0408*/ 	.short	0x0100
        /*040a*/ 	.byte	0x08
	.zero		1


	//   ....[57]....
        /*040c*/ 	.word	0x000005e0
        /*0410*/ 	.word	0x000000ff
        /*0414*/ 	.word	0x00000200
        /*0418*/ 	.short	0x0100
        /*041a*/ 	.byte	0x08
	.zero		1


	//   ....[58]....
        /*041c*/ 	.word	0x000005f0
        /*0420*/ 	.word	0x000000ff
        /*0424*/ 	.word	0x000000e8
        /*0428*/ 	.short	0x0100
        /*042a*/ 	.byte	0x08
	.zero		1


	//   ....[59]....
        /*042c*/ 	.word	0x00000600
        /*0430*/ 	.word	0x000000ff
        /*0434*/ 	.word	0x00000208
        /*0438*/ 	.short	0x0100
        /*043a*/ 	.byte	0x08
	.zero		1


	//   ....[60]....
        /*043c*/ 	.word	0x00000610
        /*0440*/ 	.word	0x000000ff
        /*0444*/ 	.word	0x000000f0
        /*0448*/ 	.short	0x0100
        /*044a*/ 	.byte	0x08
	.zero		1


	//   ....[61]....
        /*044c*/ 	.word	0x00000620
        /*0450*/ 	.word	0x000000ff
        /*0454*/ 	.word	0x00000210
        /*0458*/ 	.short	0x0100
        /*045a*/ 	.byte	0x08
	.zero		1


	//   ....[62]....
        /*045c*/ 	.word	0x00000630
        /*0460*/ 	.word	0x000000ff
        /*0464*/ 	.word	0x000000f8
        /*0468*/ 	.short	0x0100
        /*046a*/ 	.byte	0x08
	.zero		1


	//   ....[63]....
        /*046c*/ 	.word	0x00000640
        /*0470*/ 	.word	0x000000ff
        /*0474*/ 	.word	0x00000218
        /*0478*/ 	.short	0x0100
        /*047a*/ 	.byte	0x08
	.zero		1


	//   ....[64]....
        /*047c*/ 	.word	0x00000650
        /*0480*/ 	.word	0x000000ff
        /*0484*/ 	.word	0x00000100
        /*0488*/ 	.short	0x0100
        /*048a*/ 	.byte	0x08
	.zero		1


	//   ....[65]....
        /*048c*/ 	.word	0x00000660
        /*0490*/ 	.word	0x000000ff
        /*0494*/ 	.word	0x00000220
        /*0498*/ 	.short	0x0100
        /*049a*/ 	.byte	0x08
	.zero		1


	//   ....[66]....
        /*049c*/ 	.word	0x00000670
        /*04a0*/ 	.word	0x000000ff
        /*04a4*/ 	.word	0x00000108
        /*04a8*/ 	.short	0x0100
        /*04aa*/ 	.byte	0x08
	.zero		1


	//   ....[67]....
        /*04ac*/ 	.word	0x00000680
        /*04b0*/ 	.word	0x000000ff
        /*04b4*/ 	.word	0x00000228
        /*04b8*/ 	.short	0x0100
        /*04ba*/ 	.byte	0x08
	.zero		1


	//   ....[68]....
        /*04bc*/ 	.word	0x00000690
        /*04c0*/ 	.word	0x000000ff
        /*04c4*/ 	.word	0x00000110
        /*04c8*/ 	.short	0x0100
        /*04ca*/ 	.byte	0x08
	.zero		1


	//   ....[69]....
        /*04cc*/ 	.word	0x000006a0
        /*04d0*/ 	.word	0x000000ff
        /*04d4*/ 	.word	0x00000230
        /*04d8*/ 	.short	0x0100
        /*04da*/ 	.byte	0x08
	.zero		1


	//   ....[70]....
        /*04dc*/ 	.word	0x000006b0
        /*04e0*/ 	.word	0x000000ff
        /*04e4*/ 	.word	0x00000118
        /*04e8*/ 	.short	0x0100
        /*04ea*/ 	.byte	0x08
	.zero		1


	//   ....[71]....
        /*04ec*/ 	.word	0x000006c0
        /*04f0*/ 	.word	0x000000ff
        /*04f4*/ 	.word	0x00000238
        /*04f8*/ 	.short	0x0100
        /*04fa*/ 	.byte	0x08
	.zero		1


	//   ....[72]....
        /*04fc*/ 	.word	0x00000b50
        /*0500*/ 	.word	0x000000ff
        /*0504*/ 	.word	0x00000250
        /*0508*/ 	.short	0x0100
        /*050a*/ 	.byte	0x06
	.zero		1


	//   ....[73]....
        /*050c*/ 	.word	0x00000bc0
        /*0510*/ 	.word	0x000000ff
        /*0514*/ 	.word	0x00000258
        /*0518*/ 	.short	0x0100
        /*051a*/ 	.byte	0x06
	.zero		1


	//   ....[74]....
        /*051c*/ 	.word	0x00001ab0
        /*0520*/ 	.word	0x000000ff
        /*0524*/ 	.word	0x00000000
        /*0528*/ 	.short	0x010a
        /*052a*/ 	.byte	0x06
	.zero		1


	//   ....[75]....
        /*052c*/ 	.word	0x00001af0
        /*0530*/ 	.word	0x000000ff
        /*0534*/ 	.word	0x00000000
        /*0538*/ 	.short	0x010a
        /*053a*/ 	.byte	0x06
	.zero		1


	//   ....[76]....
        /*053c*/ 	.word	0x00001e90
        /*0540*/ 	.word	0x000000ff
        /*0544*/ 	.word	0x00000000
        /*0548*/ 	.short	0x010a
        /*054a*/ 	.byte	0x10
	.zero		1


	//   ....[77]....
        /*054c*/ 	.word	0x00001ed0
        /*0550*/ 	.word	0x000000ff
        /*0554*/ 	.word	0x00000000
        /*0558*/ 	.short	0x010a
        /*055a*/ 	.byte	0x10
	.zero		1


	//   ....[78]....
        /*055c*/ 	.word	0x00002160
        /*0560*/ 	.word	0x00000010
        /*0564*/ 	.word	0x00000000
        /*0568*/ 	.short	0x0101
        /*056a*/ 	.byte	0x3f
	.zero		1


	//   ....[79]....
        /*056c*/ 	.word	0x00002450
        /*0570*/ 	.word	0x0000000c
        /*0574*/ 	.word	0x00000000
        /*0578*/ 	.short	0x0101
        /*057a*/ 	.byte	0x3f
	.zero		1


	//   ....[80]....
        /*057c*/ 	.word	0x00004160
        /*0580*/ 	.word	0x00000015
        /*0584*/ 	.word	0x00000120
        /*0588*/ 	.short	0x010a
        /*058a*/ 	.byte	0x3f
	.zero		1


	//   ....[81]....
        /*058c*/ 	.word	0x000044f0
        /*0590*/ 	.word	0x00000004
        /*0594*/ 	.word	0x00000258
        /*0598*/ 	.short	0x0101
        /*059a*/ 	.byte	0x3f
	.zero		1


	//   ....[82]....
        /*059c*/ 	.word	0x00004c40
        /*05a0*/ 	.word	0x00000006
        /*05a4*/ 	.word	0x00000000
        /*05a8*/ 	.short	0x010a
        /*05aa*/ 	.byte	0x3f
	.zero		1


	//   ....[83]....
        /*05ac*/ 	.word	0x00004cc0
        /*05b0*/ 	.word	0x00000007
        /*05b4*/ 	.word	0x00000000
        /*05b8*/ 	.short	0x010a
        /*05ba*/ 	.byte	0x3f
	.zero		1


	//   ....[84]....
        /*05bc*/ 	.word	0x00004d50
        /*05c0*/ 	.word	0x00000006
        /*05c4*/ 	.word	0x00000000
        /*05c8*/ 	.short	0x010a
        /*05ca*/ 	.byte	0x3f
	.zero		1


	//   ....[85]....
        /*05cc*/ 	.word	0x00004de0
        /*05d0*/ 	.word	0x00000009
        /*05d4*/ 	.word	0x00000000
        /*05d8*/ 	.short	0x010a
        /*05da*/ 	.byte	0x3f
	.zero		1


	//   ....[86]....
        /*05dc*/ 	.word	0x00004e70
        /*05e0*/ 	.word	0x00000006
        /*05e4*/ 	.word	0x00000000
        /*05e8*/ 	.short	0x010a
        /*05ea*/ 	.byte	0x3f
	.zero		1


	//   ....[87]....
        /*05ec*/ 	.word	0x00004f00
        /*05f0*/ 	.word	0x00000009
        /*05f4*/ 	.word	0x00000000
        /*05f8*/ 	.short	0x010a
        /*05fa*/ 	.byte	0x3f
	.zero		1


	//   ....[88]....
        /*05fc*/ 	.word	0x00004f90
        /*0600*/ 	.word	0x00000006
        /*0604*/ 	.word	0x00000000
        /*0608*/ 	.short	0x010a
        /*060a*/ 	.byte	0x3f
	.zero		1


	//   ....[89]....
        /*060c*/ 	.word	0x00005020
        /*0610*/ 	.word	0x00000009
        /*0614*/ 	.word	0x00000000
        /*0618*/ 	.short	0x010a
        /*061a*/ 	.byte	0x3f
	.zero		1


	//   ....[90]....
        /*061c*/ 	.word	0x000050b0
        /*0620*/ 	.word	0x00000006
        /*0624*/ 	.word	0x00000000
        /*0628*/ 	.short	0x010a
        /*062a*/ 	.byte	0x3f
	.zero		1


	//   ....[91]....
        /*062c*/ 	.word	0x00005140
        /*0630*/ 	.word	0x00000009
        /*0634*/ 	.word	0x00000000
        /*0638*/ 	.short	0x010a
        /*063a*/ 	.byte	0x3f
	.zero		1


	//   ....[92]....
        /*063c*/ 	.word	0x000051d0
        /*0640*/ 	.word	0x00000006
        /*0644*/ 	.word	0x00000000
        /*0648*/ 	.short	0x010a
        /*064a*/ 	.byte	0x3f
	.zero		1


	//   ....[93]....
        /*064c*/ 	.word	0x00005260
        /*0650*/ 	.word	0x00000009
        /*0654*/ 	.word	0x00000000
        /*0658*/ 	.short	0x010a
        /*065a*/ 	.byte	0x3f
	.zero		1


	//   ....[94]....
        /*065c*/ 	.word	0x000052f0
        /*0660*/ 	.word	0x00000006
        /*0664*/ 	.word	0x00000000
        /*0668*/ 	.short	0x010a
        /*066a*/ 	.byte	0x3f
	.zero		1


	//   ....[95]....
        /*066c*/ 	.word	0x00005380
        /*0670*/ 	.word	0x00000009
        /*0674*/ 	.word	0x00000000
        /*0678*/ 	.short	0x010a
        /*067a*/ 	.byte	0x3f
	.zero		1


	//   ....[96]....
        /*067c*/ 	.word	0x00005410
        /*0680*/ 	.word	0x00000006
        /*0684*/ 	.word	0x00000000
        /*0688*/ 	.short	0x010a
        /*068a*/ 	.byte	0x3f
	.zero		1


	//   ....[97]....
        /*068c*/ 	.word	0x000054a0
        /*0690*/ 	.word	0x00000009
        /*0694*/ 	.word	0x00000000
        /*0698*/ 	.short	0x010a
        /*069a*/ 	.byte	0x3f
	.zero		1


	//   ....[98]....
        /*069c*/ 	.word	0x00005530
        /*06a0*/ 	.word	0x00000006
        /*06a4*/ 	.word	0x00000000
        /*06a8*/ 	.short	0x010a
        /*06aa*/ 	.byte	0x3f
	.zero		1


	//   ....[99]....
        /*06ac*/ 	.word	0x000055c0
        /*06b0*/ 	.word	0x00000009
        /*06b4*/ 	.word	0x00000000
        /*06b8*/ 	.short	0x010a
        /*06ba*/ 	.byte	0x3f
	.zero		1


	//   ....[100]....
        /*06bc*/ 	.word	0x00005650
        /*06c0*/ 	.word	0x00000006
        /*06c4*/ 	.word	0x00000000
        /*06c8*/ 	.short	0x010a
        /*06ca*/ 	.byte	0x3f
	.zero		1


	//   ....[101]....
        /*06cc*/ 	.word	0x000056e0
        /*06d0*/ 	.word	0x00000009
        /*06d4*/ 	.word	0x00000000
        /*06d8*/ 	.short	0x010a
        /*06da*/ 	.byte	0x3f
	.zero		1


	//   ....[102]....
        /*06dc*/ 	.word	0x00005770
        /*06e0*/ 	.word	0x00000006
        /*06e4*/ 	.word	0x00000000
        /*06e8*/ 	.short	0x010a
        /*06ea*/ 	.byte	0x3f
	.zero		1


	//   ....[103]....
        /*06ec*/ 	.word	0x00005800
        /*06f0*/ 	.word	0x00000009
        /*06f4*/ 	.word	0x00000000
        /*06f8*/ 	.short	0x010a
        /*06fa*/ 	.byte	0x3f
	.zero		1


	//   ....[104]....
        /*06fc*/ 	.word	0x00005890
        /*0700*/ 	.word	0x00000006
        /*0704*/ 	.word	0x00000000
        /*0708*/ 	.short	0x010a
        /*070a*/ 	.byte	0x3f
	.zero		1


	//   ....[105]....
        /*070c*/ 	.word	0x00005920
        /*0710*/ 	.word	0x00000009
        /*0714*/ 	.word	0x00000000
        /*0718*/ 	.short	0x010a
        /*071a*/ 	.byte	0x3f
	.zero		1


	//   ....[106]....
        /*071c*/ 	.word	0x000059b0
        /*0720*/ 	.word	0x00000006
        /*0724*/ 	.word	0x00000000
        /*0728*/ 	.short	0x010a
        /*072a*/ 	.byte	0x3f
	.zero		1


	//   ....[107]....
        /*072c*/ 	.word	0x00005a40
        /*0730*/ 	.word	0x00000009
        /*0734*/ 	.word	0x00000000
        /*0738*/ 	.short	0x010a
        /*073a*/ 	.byte	0x3f
	.zero		1


	//   ....[108]....
        /*073c*/ 	.word	0x00005ad0
        /*0740*/ 	.word	0x00000006
        /*0744*/ 	.word	0x00000000
        /*0748*/ 	.short	0x010a
        /*074a*/ 	.byte	0x3f
	.zero		1


	//   ....[109]....
        /*074c*/ 	.word	0x00005b60
        /*0750*/ 	.word	0x00000009
        /*0754*/ 	.word	0x00000000
        /*0758*/ 	.short	0x010a
        /*075a*/ 	.byte	0x3f
	.zero		1


	//   ....[110]....
        /*075c*/ 	.word	0x00005bf0
        /*0760*/ 	.word	0x00000006
        /*0764*/ 	.word	0x00000000
        /*0768*/ 	.short	0x010a
        /*076a*/ 	.byte	0x3f
	.zero		1


	//   ....[111]....
        /*076c*/ 	.word	0x00005c80
        /*0770*/ 	.word	0x00000009
        /*0774*/ 	.word	0x00000000
        /*0778*/ 	.short	0x010a
        /*077a*/ 	.byte	0x3f
	.zero		1


	//   ....[112]....
        /*077c*/ 	.word	0x00005d10
        /*0780*/ 	.word	0x00000006
        /*0784*/ 	.word	0x00000000
        /*0788*/ 	.short	0x010a
        /*078a*/ 	.byte	0x3f
	.zero		1


	//   ....[113]....
        /*078c*/ 	.word	0x00005da0
        /*0790*/ 	.word	0x00000009
        /*0794*/ 	.word	0x00000000
        /*0798*/ 	.short	0x010a
        /*079a*/ 	.byte	0x3f
	.zero		1


	//   ....[114]....
        /*079c*/ 	.word	0x00005e30
        /*07a0*/ 	.word	0x00000006
        /*07a4*/ 	.word	0x00000000
        /*07a8*/ 	.short	0x010a
        /*07aa*/ 	.byte	0x3f
	.zero		1


	//   ....[115]....
        /*07ac*/ 	.word	0x00005ec0
        /*07b0*/ 	.word	0x00000009
        /*07b4*/ 	.word	0x00000000
        /*07b8*/ 	.short	0x010a
        /*07ba*/ 	.byte	0x3f
	.zero		1


	//   ....[116]....
        /*07bc*/ 	.word	0x00005f50
        /*07c0*/ 	.word	0x00000006
        /*07c4*/ 	.word	0x00000000
        /*07c8*/ 	.short	0x010a
        /*07ca*/ 	.byte	0x3f
	.zero		1


	//   ....[117]....
        /*07cc*/ 	.word	0x00005fe0
        /*07d0*/ 	.word	0x00000003
        /*07d4*/ 	.word	0x00000000
        /*07d8*/ 	.short	0x010a
        /*07da*/ 	.byte	0x3f
	.zero		1


	//   ....[118]....
        /*07dc*/ 	.word	0x00006050
        /*07e0*/ 	.word	0x0000000d
        /*07e4*/ 	.word	0x00000000
        /*07e8*/ 	.short	0x010a
        /*07ea*/ 	.byte	0x3f
	.zero		1


	//   ....[119]....
        /*07ec*/ 	.word	0x000060b0
        /*07f0*/ 	.word	0x00000011
        /*07f4*/ 	.word	0x00000000
        /*07f8*/ 	.short	0x010a
        /*07fa*/ 	.byte	0x3f
	.zero		1


	//   ....[120]....
        /*07fc*/ 	.word	0x00006180
        /*0800*/ 	.word	0x00000015
        /*0804*/ 	.word	0x00000120
        /*0808*/ 	.short	0x010a
        /*080a*/ 	.byte	0x3f
	.zero		1


	//   ....[121]....
        /*080c*/ 	.word	0x00006250
        /*0810*/ 	.word	0x00000006
        /*0814*/ 	.word	0x00000000
        /*0818*/ 	.short	0x010a
        /*081a*/ 	.byte	0x3f
	.zero		1


	//   ....[122]....
        /*081c*/ 	.word	0x000062a0
        /*0820*/ 	.word	0x00000007
        /*0824*/ 	.word	0x00000000
        /*0828*/ 	.short	0x010a
        /*082a*/ 	.byte	0x3f
	.zero		1


	//   ....[123]....
        /*082c*/ 	.word	0x000062f0
        /*0830*/ 	.word	0x00000006
        /*0834*/ 	.word	0x00000000
        /*0838*/ 	.short	0x010a
        /*083a*/ 	.byte	0x3f
	.zero		1


	//   ....[124]....
        /*083c*/ 	.word	0x00006340
        /*0840*/ 	.word	0x00000009
        /*0844*/ 	.word	0x00000000
        /*0848*/ 	.short	0x010a
        /*084a*/ 	.byte	0x3f
	.zero		1


	//   ....[125]....
        /*084c*/ 	.word	0x00006390
        /*0850*/ 	.word	0x00000006
        /*0854*/ 	.word	0x00000000
        /*0858*/ 	.short	0x010a
        /*085a*/ 	.byte	0x3f
	.zero		1


	//   ....[126]....
        /*085c*/ 	.word	0x000063e0
        /*0860*/ 	.word	0x00000009
        /*0864*/ 	.word	0x00000000
        /*0868*/ 	.short	0x010a
        /*086a*/ 	.byte	0x3f
	.zero		1


	//   ....[127]....
        /*086c*/ 	.word	0x00006430
        /*0870*/ 	.word	0x00000006
        /*0874*/ 	.word	0x00000000
        /*0878*/ 	.short	0x010a
        /*087a*/ 	.byte	0x3f
	.zero		1


	//   ....[128]....
        /*087c*/ 	.word	0x00006480
        /*0880*/ 	.word	0x00000009
        /*0884*/ 	.word	0x00000000
        /*0888*/ 	.short	0x010a
        /*088a*/ 	.byte	0x3f
	.zero		1


	//   ....[129]....
        /*088c*/ 	.word	0x000064d0
        /*0890*/ 	.word	0x00000006
        /*0894*/ 	.word	0x00000000
        /*0898*/ 	.short	0x010a
        /*089a*/ 	.byte	0x3f
	.zero		1


	//   ....[130]....
        /*089c*/ 	.word	0x00006520
        /*08a0*/ 	.word	0x00000009
        /*08a4*/ 	.word	0x00000000
        /*08a8*/ 	.short	0x010a
        /*08aa*/ 	.byte	0x3f
	.zero		1


	//   ....[131]....
        /*08ac*/ 	.word	0x00006570
        /*08b0*/ 	.word	0x00000006
        /*08b4*/ 	.word	0x00000000
        /*08b8*/ 	.short	0x010a
        /*08ba*/ 	.byte	0x3f
	.zero		1


	//   ....[132]....
        /*08bc*/ 	.word	0x000065c0
        /*08c0*/ 	.word	0x00000009
        /*08c4*/ 	.word	0x00000000
        /*08c8*/ 	.short	0x010a
        /*08ca*/ 	.byte	0x3f
	.zero		1


	//   ....[133]....
        /*08cc*/ 	.word	0x00006610
        /*08d0*/ 	.word	0x00000006
        /*08d4*/ 	.word	0x00000000
        /*08d8*/ 	.short	0x010a
        /*08da*/ 	.byte	0x3f
	.zero		1


	//   ....[134]....
        /*08dc*/ 	.word	0x00006660
        /*08e0*/ 	.word	0x00000009
        /*08e4*/ 	.word	0x00000000
        /*08e8*/ 	.short	0x010a
        /*08ea*/ 	.byte	0x3f
	.zero		1


	//   ....[135]....
        /*08ec*/ 	.word	0x000066b0
        /*08f0*/ 	.word	0x00000006
        /*08f4*/ 	.word	0x00000000
        /*08f8*/ 	.short	0x010a
        /*08fa*/ 	.byte	0x3f
	.zero		1


	//   ....[136]....
        /*08fc*/ 	.word	0x00006700
        /*0900*/ 	.word	0x00000009
        /*0904*/ 	.word	0x00000000
        /*0908*/ 	.short	0x010a
        /*090a*/ 	.byte	0x3f
	.zero		1


	//   ....[137]....
        /*090c*/ 	.word	0x00006750
        /*0910*/ 	.word	0x00000006
        /*0914*/ 	.word	0x00000000
        /*0918*/ 	.short	0x010a
        /*091a*/ 	.byte	0x3f
	.zero		1


	//   ....[138]....
        /*091c*/ 	.word	0x000067a0
        /*0920*/ 	.word	0x00000009
        /*0924*/ 	.word	0x00000000
        /*0928*/ 	.short	0x010a
        /*092a*/ 	.byte	0x3f
	.zero		1


	//   ....[139]....
        /*092c*/ 	.word	0x000067f0
        /*0930*/ 	.word	0x00000006
        /*0934*/ 	.word	0x00000000
        /*0938*/ 	.short	0x010a
        /*093a*/ 	.byte	0x3f
	.zero		1


	//   ....[140]....
        /*093c*/ 	.word	0x00006840
        /*0940*/ 	.word	0x00000009
        /*0944*/ 	.word	0x00000000
        /*0948*/ 	.short	0x010a
        /*094a*/ 	.byte	0x3f
	.zero		1


	//   ....[141]....
        /*094c*/ 	.word	0x00006890
        /*0950*/ 	.word	0x00000006
        /*0954*/ 	.word	0x00000000
        /*0958*/ 	.short	0x010a
        /*095a*/ 	.byte	0x3f
	.zero		1


	//   ....[142]....
        /*095c*/ 	.word	0x000068e0
        /*0960*/ 	.word	0x00000009
        /*0964*/ 	.word	0x00000000
        /*0968*/ 	.short	0x010a
        /*096a*/ 	.byte	0x3f
	.zero		1


	//   ....[143]....
        /*096c*/ 	.word	0x00006930
        /*0970*/ 	.word	0x00000006
        /*0974*/ 	.word	0x00000000
        /*0978*/ 	.short	0x010a
        /*097a*/ 	.byte	0x3f
	.zero		1


	//   ....[144]....
        /*097c*/ 	.word	0x00006980
        /*0980*/ 	.word	0x00000009
        /*0984*/ 	.word	0x00000000
        /*0988*/ 	.short	0x010a
        /*098a*/ 	.byte	0x3f
	.zero		1


	//   ....[145]....
        /*098c*/ 	.word	0x000069d0
        /*0990*/ 	.word	0x00000006
        /*0994*/ 	.word	0x00000000
        /*0998*/ 	.short	0x010a
        /*099a*/ 	.byte	0x3f
	.zero		1


	//   ....[146]....
        /*099c*/ 	.word	0x00006a20
        /*09a0*/ 	.word	0x00000009
        /*09a4*/ 	.word	0x00000000
        /*09a8*/ 	.short	0x010a
        /*09aa*/ 	.byte	0x3f
	.zero		1


	//   ....[147]....
        /*09ac*/ 	.word	0x00006a70
        /*09b0*/ 	.word	0x00000006
        /*09b4*/ 	.word	0x00000000
        /*09b8*/ 	.short	0x010a
        /*09ba*/ 	.byte	0x3f
	.zero		1


	//   ....[148]....
        /*09bc*/ 	.word	0x00006ac0
        /*09c0*/ 	.word	0x00000009
        /*09c4*/ 	.word	0x00000000
        /*09c8*/ 	.short	0x010a
        /*09ca*/ 	.byte	0x3f
	.zero		1


	//   ....[149]....
        /*09cc*/ 	.word	0x00006b10
        /*09d0*/ 	.word	0x00000006
        /*09d4*/ 	.word	0x00000000
        /*09d8*/ 	.short	0x010a
        /*09da*/ 	.byte	0x3f
	.zero		1


	//   ....[150]....
        /*09dc*/ 	.word	0x00006b60
        /*09e0*/ 	.word	0x00000009
        /*09e4*/ 	.word	0x00000000
        /*09e8*/ 	.short	0x010a
        /*09ea*/ 	.byte	0x3f
	.zero		1


	//   ....[151]....
        /*09ec*/ 	.word	0x00006bb0
        /*09f0*/ 	.word	0x00000006
        /*09f4*/ 	.word	0x00000000
        /*09f8*/ 	.short	0x010a
        /*09fa*/ 	.byte	0x3f
	.zero		1


	//   ....[152]....
        /*09fc*/ 	.word	0x00006c00
        /*0a00*/ 	.word	0x00000009
        /*0a04*/ 	.word	0x00000000
        /*0a08*/ 	.short	0x010a
        /*0a0a*/ 	.byte	0x3f
	.zero		1


	//   ....[153]....
        /*0a0c*/ 	.word	0x00006c50
        /*0a10*/ 	.word	0x00000006
        /*0a14*/ 	.word	0x00000000
        /*0a18*/ 	.short	0x010a
        /*0a1a*/ 	.byte	0x3f
	.zero		1


	//   ....[154]....
        /*0a1c*/ 	.word	0x00006ca0
        /*0a20*/ 	.word	0x00000009
        /*0a24*/ 	.word	0x00000000
        /*0a28*/ 	.short	0x010a
        /*0a2a*/ 	.byte	0x3f
	.zero		1


	//   ....[155]....
        /*0a2c*/ 	.word	0x00006cf0
        /*0a30*/ 	.word	0x00000006
        /*0a34*/ 	.word	0x00000000
        /*0a38*/ 	.short	0x010a
        /*0a3a*/ 	.byte	0x3f
	.zero		1


	//----- nvinfo : EIATTR_NUM_MBARRIERS
	.align		4
.L_28:
        /*0a3c*/ 	.byte	0x03, 0x38
        /*0a3e*/ 	.short	0x004a


	//----- nvinfo : EIATTR_EXIT_INSTR_OFFSETS
	.align		4
        /*0a40*/ 	.byte	0x04, 0x1c
        /*0a42*/ 	.short	(.L_30 - .L_29)


	//   ....[0]....
.L_29:
        /*0a44*/ 	.word	0x00000e00


	//   ....[1]....
        /*0a48*/ 	.word	0x000015e0


	//   ....[2]....
        /*0a4c*/ 	.word	0x000038e0


	//   ....[3]....
        /*0a50*/ 	.word	0x00003e40


	//   ....[4]....
        /*0a54*/ 	.word	0x00006030


	//----- nvinfo : EIATTR_MAX_THREADS
	.align		4
.L_30:
        /*0a58*/ 	.byte	0x04, 0x05
        /*0a5a*/ 	.short	(.L_32 - .L_31)
.L_31:
        /*0a5c*/ 	.word	0x00000180
        /*0a60*/ 	.word	0x00000001
        /*0a64*/ 	.word	0x00000001


	//----- nvinfo : EIATTR_CRS_STACK_SIZE
	.align		4
.L_32:
        /*0a68*/ 	.byte	0x04, 0x1e
        /*0a6a*/ 	.short	(.L_34 - .L_33)
.L_33:
        /*0a6c*/ 	.word	0x00000000


	//----- nvinfo : EIATTR_CBANK_PARAM_SIZE
	.align		4
.L_34:
        /*0a70*/ 	.byte	0x03, 0x19
        /*0a72*/ 	.short	0x0470


	//----- nvinfo : EIATTR_PARAM_CBANK
	.align		4
        /*0a74*/ 	.byte	0x04, 0x0a
        /*0a76*/ 	.short	(.L_36 - .L_35)
	.align		4
.L_35:
        /*0a78*/ 	.word	index@(.nv.constant0._ZN7cutlass13device_kernelINS_4gemm6kernel13GemmUniversalIN4cute5tupleIJiiiiEEENS1_10collective13CollectiveMmaINS1_37MainloopSm90TmaGmmaWarpSpecializedFP8ILi36ENS5_IJNS4_1CILi2EEENSA_ILi1EEESC_EEENS1_35KernelTmaWarpSpecializedCooperativeEEENS5_IJNSA_ILi192EEENSA_ILi8EEENSA_ILi32EEEEEENS_12float_e4m3_tENS5_IJlSC_lEEESK_SL_NS4_8TiledMMAINS4_8MMA_AtomIJNS4_4SM904GMMA29MMA_64x8x32_F32E4M3E4M3_SS_TNILNSP_7ScaleInE1ELSR_1EEEEEENS4_6LayoutISD_NS5_IJSC_NSA_ILi0EEESV_EEEEENS5_IJNS4_10UnderscoreESY_SY_EEEEENS4_13SM90_TMA_LOADENS4_14ComposedLayoutINS4_7SwizzleILi1ELi4ELi3EEENS4_18smem_ptr_flag_bitsILi8EEENSU_INS5_IJSH_SI_EEENS5_IJSI_SC_EEEEEEEvNS4_8identityENS4_23SM90_TMA_LOAD_MULTICASTES1A_vS1B_EENS_8epilogue10collective6detail29Sm90TmaWarpSpecializedAdapterINS1F_15DefaultEpilogueISK_SL_SL_NS1E_6thread17LinearCombinationISK_Li1EffLNS1J_9ScaleType4KindE0ELNS_15FloatRoundStyleE2ESK_EENS1_15EpilogueDefaultEEEEEvvEEEEvNT_6ParamsE)
        /*0a7c*/ 	.short	0x0210
        /*0a7e*/ 	.short	0x0470


	//----- nvinfo : EIATTR_SW_WAR
	.align		4
.L_36:
        /*0a80*/ 	.byte	0x04, 0x36
        /*0a82*/ 	.short	(.L_38 - .L_37)
.L_37:
        /*0a84*/ 	.word	0x00000008
.L_38:


//--------------------- .nv.callgraph             --------------------------
	.section	.nv.callgraph,"",@"SHT_CUDA_CALLGRAPH"
	.align	4
	.sectionentsize	8
	.align		4
        /*0000*/ 	.word	0x00000000
	.align		4
        /*0004*/ 	.word	0xffffffff
	.align		4
        /*0008*/ 	.word	0x00000000
	.align		4
        /*000c*/ 	.word	0xfffffffe
	.align		4
        /*0010*/ 	.word	0x00000000
	.align		4
        /*0014*/ 	.word	0xfffffffd
	.align		4
        /*0018*/ 	.word	0x00000000
	.align		4
        /*001c*/ 	.word	0xfffffffc


//--------------------- .nv.constant4             --------------------------
	.section	.nv.constant4,"a",@progbits
	.align	8
	.align		8
.nv.constant4:
        /*0000*/ 	.dword	_ZN39_INTERNAL_afbdcb54_4_k_cu_bf8912bb_79664cuda3std3__45__cpo5beginE
	.align		8
        /*0008*/ 	.dword	_ZN39_INTERNAL_afbdcb54_4_k_cu_bf8912bb_79664cuda3std3__45__cpo3endE
	.align		8
        /*0010*/ 	.dword	_ZN39_INTERNAL_afbdcb54_4_k_cu_bf8912bb_79664cuda3std3__45__cpo6cbeginE
	.align		8
        /*0018*/ 	.dword	_ZN39_INTERNAL_afbdcb54_4_k_cu_bf8912bb_79664cuda3std3__45__cpo4cendE
	.align		8
        /*0020*/ 	.dword	_ZN39_INTERNAL_afbdcb54_4_k_cu_bf8912bb_79664cuda3std3__441_GLOBAL__N__afbdcb54_4_k_cu_bf8912bb_79666ignoreE
	.align		8
        /*0028*/ 	.dword	_ZN39_INTERNAL_afbdcb54_4_k_cu_bf8912bb_79664cuda3std3__419piecewise_constructE
	.align		8
        /*0030*/ 	.dword	_ZN39_INTERNAL_afbdcb54_4_k_cu_bf8912bb_79664cuda3std3__48in_placeE
	.align		8
        /*0038*/ 	.dword	_ZN39_INTERNAL_afbdcb54_4_k_cu_bf8912bb_79664cuda3std6ranges3__45__cpo4swapE
	.align		8
        /*0040*/ 	.dword	_ZN39_INTERNAL_afbdcb54_4_k_cu_bf8912bb_79664cuda3std6ranges3__45__cpo9iter_moveE
	.align		8
        /*0048*/ 	.dword	_ZN39_INTERNAL_afbdcb54_4_k_cu_bf8912bb_79664cute7productE
	.align		8
        /*0050*/ 	.dword	_ZN39_INTERNAL_afbdcb54_4_k_cu_bf8912bb_79664cute1_E


//--------------------- .text._ZN7cutlass13device_kernelINS_4gemm6kernel13GemmUniversalIN4cute5tupleIJiiiiEEENS1_10collective13CollectiveMmaINS1_37MainloopSm90TmaGmmaWarpSpecializedFP8ILi36ENS5_IJNS4_1CILi2EEENSA_ILi1EEESC_EEENS1_35KernelTmaWarpSpecializedCooperativeEEENS5_IJNSA_ILi192EEENSA_ILi8EEENSA_ILi32EEEEEENS_12float_e4m3_tENS5_IJlSC_lEEESK_SL_NS4_8TiledMMAINS4_8MMA_AtomIJNS4_4SM904GMMA29MMA_64x8x32_F32E4M3E4M3_SS_TNILNSP_7ScaleInE1ELSR_1EEEEEENS4_6LayoutISD_NS5_IJSC_NSA_ILi0EEESV_EEEEENS5_IJNS4_10UnderscoreESY_SY_EEEEENS4_13SM90_TMA_LOADENS4_14ComposedLayoutINS4_7SwizzleILi1ELi4ELi3EEENS4_18smem_ptr_flag_bitsILi8EEENSU_INS5_IJSH_SI_EEENS5_IJSI_SC_EEEEEEEvNS4_8identityENS4_23SM90_TMA_LOAD_MULTICASTES1A_vS1B_EENS_8epilogue10collective6detail29Sm90TmaWarpSpecializedAdapterINS1F_15DefaultEpilogueISK_SL_SL_NS1E_6thread17LinearCombinationISK_Li1EffLNS1J_9ScaleType4KindE0ELNS_15FloatRoundStyleE2ESK_EENS1_15EpilogueDefaultEEEEEvvEEEEvNT_6ParamsE --------------------------
	.section	.text._ZN7cutlass13device_kernelINS_4gemm6kernel13GemmUniversalIN4cute5tupleIJiiiiEEENS1_10collective13CollectiveMmaINS1_37MainloopSm90TmaGmmaWarpSpecializedFP8ILi36ENS5_IJNS4_1CILi2EEENSA_ILi1EEESC_EEENS1_35KernelTmaWarpSpecializedCooperativeEEENS5_IJNSA_ILi192EEENSA_ILi8EEENSA_ILi32EEEEEENS_12float_e4m3_tENS5_IJlSC_lEEESK_SL_NS4_8TiledMMAINS4_8MMA_AtomIJNS4_4SM904GMMA29MMA_64x8x32_F32E4M3E4M3_SS_TNILNSP_7ScaleInE1ELSR_1EEEEEENS4_6LayoutISD_NS5_IJSC_NSA_ILi0EEESV_EEEEENS5_IJNS4_10UnderscoreESY_SY_EEEEENS4_13SM90_TMA_LOADENS4_14ComposedLayoutINS4_7SwizzleILi1ELi4ELi3EEENS4_18smem_ptr_flag_bitsILi8EEENSU_INS5_IJSH_SI_EEENS5_IJSI_SC_EEEEEEEvNS4_8identityENS4_23SM90_TMA_LOAD_MULTICASTES1A_vS1B_EENS_8epilogue10collective6detail29Sm90TmaWarpSpecializedAdapterINS1F_15DefaultEpilogueISK_SL_SL_NS1E_6thread17LinearCombinationISK_Li1EffLNS1J_9ScaleType4KindE0ELNS_15FloatRoundStyleE2ESK_EENS1_15EpilogueDefaultEEEEEvvEEEEvNT_6ParamsE,"ax",@progbits
	.align	128
.text._ZN7cutlass13device_kernelINS_4gemm6kernel13GemmUniversalIN4cute5tupleIJiiiiEEENS1_10collective13CollectiveMmaINS1_37MainloopSm90TmaGmmaWarpSpecializedFP8ILi36ENS5_IJNS4_1CILi2EEENSA_ILi1EEESC_EEENS1_35KernelTmaWarpSpecializedCooperativeEEENS5_IJNSA_ILi192EEENSA_ILi8EEENSA_ILi32EEEEEENS_12float_e4m3_tENS5_IJlSC_lEEESK_SL_NS4_8TiledMMAINS4_8MMA_AtomIJNS4_4SM904GMMA29MMA_64x8x32_F32E4M3E4M3_SS_TNILNSP_7ScaleInE1ELSR_1EEEEEENS4_6LayoutISD_NS5_IJSC_NSA_ILi0EEESV_EEEEENS5_IJNS4_10UnderscoreESY_SY_EEEEENS4_13SM90_TMA_LOADENS4_14ComposedLayoutINS4_7SwizzleILi1ELi4ELi3EEENS4_18smem_ptr_flag_bitsILi8EEENSU_INS5_IJSH_SI_EEENS5_IJSI_SC_EEEEEEEvNS4_8identityENS4_23SM90_TMA_LOAD_MULTICASTES1A_vS1B_EENS_8epilogue10collective6detail29Sm90TmaWarpSpecializedAdapterINS1F_15DefaultEpilogueISK_SL_SL_NS1E_6thread17LinearCombinationISK_Li1EffLNS1J_9ScaleType4KindE0ELNS_15FloatRoundStyleE2ESK_EENS1_15EpilogueDefaultEEEEEvvEEEEvNT_6ParamsE:
        .type           _ZN7cutlass13device_kernelINS_4gemm6kernel13GemmUniversalIN4cute5tupleIJiiiiEEENS1_10collective13CollectiveMmaINS1_37MainloopSm90TmaGmmaWarpSpecializedFP8ILi36ENS5_IJNS4_1CILi2EEENSA_ILi1EEESC_EEENS1_35KernelTmaWarpSpecializedCooperativeEEENS5_IJNSA_ILi192EEENSA_ILi8EEENSA_ILi32EEEEEENS_12float_e4m3_tENS5_IJlSC_lEEESK_SL_NS4_8TiledMMAINS4_8MMA_AtomIJNS4_4SM904GMMA29MMA_64x8x32_F32E4M3E4M3_SS_TNILNSP_7ScaleInE1ELSR_1EEEEEENS4_6LayoutISD_NS5_IJSC_NSA_ILi0EEESV_EEEEENS5_IJNS4_10UnderscoreESY_SY_EEEEENS4_13SM90_TMA_LOADENS4_14ComposedLayoutINS4_7SwizzleILi1ELi4ELi3EEENS4_18smem_ptr_flag_bitsILi8EEENSU_INS5_IJSH_SI_EEENS5_IJSI_SC_EEEEEEEvNS4_8identityENS4_23SM90_TMA_LOAD_MULTICASTES1A_vS1B_EENS_8epilogue10collective6detail29Sm90TmaWarpSpecializedAdapterINS1F_15DefaultEpilogueISK_SL_SL_NS1E_6thread17LinearCombinationISK_Li1EffLNS1J_9ScaleType4KindE0ELNS_15FloatRoundStyleE2ESK_EENS1_15EpilogueDefaultEEEEEvvEEEEvNT_6ParamsE,@function
        .size           _ZN7cutlass13device_kernelINS_4gemm6kernel13GemmUniversalIN4cute5tupleIJiiiiEEENS1_10collective13CollectiveMmaINS1_37MainloopSm90TmaGmmaWarpSpecializedFP8ILi36ENS5_IJNS4_1CILi2EEENSA_ILi1EEESC_EEENS1_35KernelTmaWarpSpecializedCooperativeEEENS5_IJNSA_ILi192EEENSA_ILi8EEENSA_ILi32EEEEEENS_12float_e4m3_tENS5_IJlSC_lEEESK_SL_NS4_8TiledMMAINS4_8MMA_AtomIJNS4_4SM904GMMA29MMA_64x8x32_F32E4M3E4M3_SS_TNILNSP_7ScaleInE1ELSR_1EEEEEENS4_6LayoutISD_NS5_IJSC_NSA_ILi0EEESV_EEEEENS5_IJNS4_10UnderscoreESY_SY_EEEEENS4_13SM90_TMA_LOADENS4_14ComposedLayoutINS4_7SwizzleILi1ELi4ELi3EEENS4_18smem_ptr_flag_bitsILi8EEENSU_INS5_IJSH_SI_EEENS5_IJSI_SC_EEEEEEEvNS4_8identityENS4_23SM90_TMA_LOAD_MULTICASTES1A_vS1B_EENS_8epilogue10collective6detail29Sm90TmaWarpSpecializedAdapterINS1F_15DefaultEpilogueISK_SL_SL_NS1E_6thread17LinearCombinationISK_Li1EffLNS1J_9ScaleType4KindE0ELNS_15FloatRoundStyleE2ESK_EENS1_15EpilogueDefaultEEEEEvvEEEEvNT_6ParamsE,(.L_x_157 - _ZN7cutlass13device_kernelINS_4gemm6kernel13GemmUniversalIN4cute5tupleIJiiiiEEENS1_10collective13CollectiveMmaINS1_37MainloopSm90TmaGmmaWarpSpecializedFP8ILi36ENS5_IJNS4_1CILi2EEENSA_ILi1EEESC_EEENS1_35KernelTmaWarpSpecializedCooperativeEEENS5_IJNSA_ILi192EEENSA_ILi8EEENSA_ILi32EEEEEENS_12float_e4m3_tENS5_IJlSC_lEEESK_SL_NS4_8TiledMMAINS4_8MMA_AtomIJNS4_4SM904GMMA29MMA_64x8x32_F32E4M3E4M3_SS_TNILNSP_7ScaleInE1ELSR_1EEEEEENS4_6LayoutISD_NS5_IJSC_NSA_ILi0EEESV_EEEEENS5_IJNS4_10UnderscoreESY_SY_EEEEENS4_13SM90_TMA_LOADENS4_14ComposedLayoutINS4_7SwizzleILi1ELi4ELi3EEENS4_18smem_ptr_flag_bitsILi8EEENSU_INS5_IJSH_SI_EEENS5_IJSI_SC_EEEEEEEvNS4_8identityENS4_23SM90_TMA_LOAD_MULTICASTES1A_vS1B_EENS_8epilogue10collective6detail29Sm90TmaWarpSpecializedAdapterINS1F_15DefaultEpilogueISK_SL_SL_NS1E_6thread17LinearCombinationISK_Li1EffLNS1J_9ScaleType4KindE0ELNS_15FloatRoundStyleE2ESK_EENS1_15EpilogueDefaultEEEEEvvEEEEvNT_6ParamsE)
        .other          _ZN7cutlass13device_kernelINS_4gemm6kernel13GemmUniversalIN4cute5tupleIJiiiiEEENS1_10collective13CollectiveMmaINS1_37MainloopSm90TmaGmmaWarpSpecializedFP8ILi36ENS5_IJNS4_1CILi2EEENSA_ILi1EEESC_EEENS1_35KernelTmaWarpSpecializedCooperativeEEENS5_IJNSA_ILi192EEENSA_ILi8EEENSA_ILi32EEEEEENS_12float_e4m3_tENS5_IJlSC_lEEESK_SL_NS4_8TiledMMAINS4_8MMA_AtomIJNS4_4SM904GMMA29MMA_64x8x32_F32E4M3E4M3_SS_TNILNSP_7ScaleInE1ELSR_1EEEEEENS4_6LayoutISD_NS5_IJSC_NSA_ILi0EEESV_EEEEENS5_IJNS4_10UnderscoreESY_SY_EEEEENS4_13SM90_TMA_LOADENS4_14ComposedLayoutINS4_7SwizzleILi1ELi4ELi3EEENS4_18smem_ptr_flag_bitsILi8EEENSU_INS5_IJSH_SI_EEENS5_IJSI_SC_EEEEEEEvNS4_8identityENS4_23SM90_TMA_LOAD_MULTICASTES1A_vS1B_EENS_8epilogue10collective6detail29Sm90TmaWarpSpecializedAdapterINS1F_15DefaultEpilogueISK_SL_SL_NS1E_6thread17LinearCombinationISK_Li1EffLNS1J_9ScaleType4KindE0ELNS_15FloatRoundStyleE2ESK_EENS1_15EpilogueDefaultEEEEEvvEEEEvNT_6ParamsE,@"STO_CUDA_ENTRY STV_DEFAULT"
_ZN7cutlass13device_kernelINS_4gemm6kernel13GemmUniversalIN4cute5tupleIJiiiiEEENS1_10collective13CollectiveMmaINS1_37MainloopSm90TmaGmmaWarpSpecializedFP8ILi36ENS5_IJNS4_1CILi2EEENSA_ILi1EEESC_EEENS1_35KernelTmaWarpSpecializedCooperativeEEENS5_IJNSA_ILi192EEENSA_ILi8EEENSA_ILi32EEEEEENS_12float_e4m3_tENS5_IJlSC_lEEESK_SL_NS4_8TiledMMAINS4_8MMA_AtomIJNS4_4SM904GMMA29MMA_64x8x32_F32E4M3E4M3_SS_TNILNSP_7ScaleInE1ELSR_1EEEEEENS4_6LayoutISD_NS5_IJSC_NSA_ILi0EEESV_EEEEENS5_IJNS4_10UnderscoreESY_SY_EEEEENS4_13SM90_TMA_LOADENS4_14ComposedLayoutINS4_7SwizzleILi1ELi4ELi3EEENS4_18smem_ptr_flag_bitsILi8EEENSU_INS5_IJSH_SI_EEENS5_IJSI_SC_EEEEEEEvNS4_8identityENS4_23SM90_TMA_LOAD_MULTICASTES1A_vS1B_EENS_8epilogue10collective6detail29Sm90TmaWarpSpecializedAdapterINS1F_15DefaultEpilogueISK_SL_SL_NS1E_6thread17LinearCombinationISK_Li1EffLNS1J_9ScaleType4KindE0ELNS_15FloatRoundStyleE2ESK_EENS1_15EpilogueDefaultEEEEEvvEEEEvNT_6ParamsE:
[----:B------:R-:W-:Y:S01]  /*0000*/  LDC R1, c[0x0][0x28] ;  /* 0x00000a00ff017b82 */ /* 0x000fe20000000800 */
[----:B------:R-:W0:Y:S01]  /*0010*/  S2R R11, SR_TID.X ;  /* 0x00000000000b7919 */ /* 0x000e220000002100 */
[----:B------:R-:W-:Y:S01]  /*0020*/  ELECT P0, URZ, PT ;  /* 0x00000000003f782f */ /* 0x000fe20003800000 */
[----:B------:R-:W-:Y:S01]  /*0030*/  BSSY B0, `(.L_x_0) ;  /* 0x000000f000007945 */ /* 0x000fe20003800000 */
[--C-:B0-----:R-:W-:Y:S02]  /*0040*/  SHF.R.U32.HI R0, RZ, 0x5, R11.reuse ;  /* 0x00000005ff007819 */ /* 0x101fe4000001160b */
[----:B------:R-:W-:-:S03]  /*0050*/  SHF.R.U32.HI R12, RZ, 0x7, R11 ;  /* 0x00000007ff0c7819 */ /* 0x000fc6000001160b */
[----:B------:R-:W0:Y:S04]  /*0060*/  SHFL.IDX PT, R2, R0, RZ, 0x1f ;  /* 0x00001fff00027589 */ /* 0x000e2800000e0000 */
[----:B------:R1:W2:Y:S01]  /*0070*/  SHFL.IDX PT, R5, R12, RZ, 0x1f ;  /* 0x00001fff0c057589 */ /* 0x0002a200000e0000 */
[----:B0-----:R-:W-:-:S13]  /*0080*/  ISETP.NE.OR P0, PT, R2, RZ, !P0 ;  /* 0x000000ff0200720c */ /* 0x001fda0004705670 */
[----:B-12---:R-:W-:Y:S05]  /*0090*/  @P0 BRA `(.L_x_1) ;  /* 0x0000000000200947 */ /* 0x006fea0003800000 */
[----:B------:R-:W-:Y:S02]  /*00a0*/  ULDC.64 UR4, c[0x0][0x198] ;  /* 0x0000660000047ab9 */ /* 0x000fe40000000a00 */
[----:B------:R-:W-:Y:S02]  /*00b0*/  UIADD3 UR6, UP0, UR4, 0xf0, URZ ;  /* 0x000000f004067890 */ /* 0x000fe4000ff1e03f */
[----:B------:R-:W-:Y:S02]  /*00c0*/  UIADD3 UR4, UP1, UR4, 0x1f0, URZ ;  /* 0x000001f004047890 */ /* 0x000fe4000ff3e03f */
[----:B------:R-:W-:Y:S02]  /*00d0*/  UIADD3.X UR7, URZ, UR5, URZ, UP0, !UPT ;  /* 0x000000053f077290 */ /* 0x000fe400087fe43f */
[----:B------:R-:W-:-:S07]  /*00e0*/  UIADD3.X UR5, URZ, UR5, URZ, UP1, !UPT ;  /* 0x000000053f057290 */ /* 0x000fce0008ffe43f */
[----:B------:R0:W-:Y:S02]  /*00f0*/  UTMACCTL.PF [UR6] ;  /* 0x00000000060079b9 */ /* 0x0001e40008040000 */
[----:B------:R0:W-:Y:S02]  /*0100*/  UTMACCTL.PF [UR4] ;  /* 0x00000000040079b9 */ /* 0x0001e40008040000 */
[----:B0-----:R-:W-:Y:S01]  /*0110*/  NOP ;  /* 0x0000000000007918 */ /* 0x001fe20000000000 */
.L_x_1:
[----:B------:R-:W-:Y:S05]  /*0120*/  BSYNC B0 ;  /* 0x0000000000007941 */ /* 0x000fea0003800000 */
.L_x_0:
[----:B------:R-:W0:Y:S02]  /*0130*/  SHFL.IDX PT, R3, R0, RZ, 0x1f ;  /* 0x00001fff00037589 */ /* 0x000e2400000e0000 */
[----:B0-----:R-:W-:-:S13]  /*0140*/  ISETP.NE.AND P0, PT, R3, RZ, PT ;  /* 0x000000ff0300720c */ /* 0x001fda0003f05270 */
[----:B------:R-:W-:Y:S05]  /*0150*/  @P0 BRA `(.L_x_2) ;  /* 0x0000000400640947 */ /* 0x000fea0003800000 */
[----:B------:R-:W-:Y:S01]  /*0160*/  ELECT P0, URZ, PT ;  /* 0x00000000003f782f */ /* 0x000fe20003800000 */
[----:B------:R-:W-:-:S12]  /*0170*/  BSSY B0, `(.L_x_2) ;  /* 0x0000057000007945 */ /* 0x000fd80003800000 */
[----:B------:R-:W-:Y:S05]  /*0180*/  @!P0 BRA `(.L_x_3) ;  /* 0x0000000400548947 */ /* 0x000fea0003800000 */
[----:B------:R-:W0:Y:S01]  /*0190*/  S2UR UR8, SR_CgaCtaId ;  /* 0x00000000000879c3 */ /* 0x000e220000008800 */
[----:B------:R-:W-:Y:S01]  /*01a0*/  UMOV UR4, 0x400 ;  /* 0x0000040000047882 */ /* 0x000fe20000000000 */
[----:B------:R-:W-:Y:S01]  /*01b0*/  UMOV UR5, 0x1 ;  /* 0x0000000100057882 */ /* 0x000fe20000000000 */
[----:B------:R-:W-:Y:S02]  /*01c0*/  UMOV UR6, 0x4 ;  /* 0x0000000400067882 */ /* 0x000fe40000000000 */
[----:B------:R-:W-:-:S04]  /*01d0*/  UIADD3 UR6, -UR6, 0x100000, URZ ;  /* 0x0010000006067890 */ /* 0x000fc8000fffe13f */
[----:B------:R-:W-:Y:S02]  /*01e0*/  USHF.L.U32 UR7, UR6, 0xb, URZ ;  /* 0x0000000b06077899 */ /* 0x000fe4000800063f */
[----:B------:R-:W-:Y:S02]  /*01f0*/  USHF.L.U32 UR6, UR6, 0x1, URZ ;  /* 0x0000000106067899 */ /* 0x000fe4000800063f */
[----:B0-----:R-:W-:Y:S02]  /*0200*/  ULEA UR8, UR8, UR4, 0x18 ;  /* 0x0000000408087291 */ /* 0x001fe4000f8ec03f */
[----:B------:R-:W-:-:S04]  /*0210*/  UIADD3 UR4, -UR5, 0x100000, URZ ;  /* 0x0010000005047890 */ /* 0x000fc8000fffe13f */
[----:B------:R-:W-:Y:S02]  /*0220*/  USHF.L.U32 UR5, UR4, 0xb, URZ ;  /* 0x0000000b04057899 */ /* 0x000fe4000800063f */
[----:B------:R-:W-:Y:S01]  /*0230*/  USHF.L.U32 UR4, UR4, 0x1, URZ ;  /* 0x0000000104047899 */ /* 0x000fe2000800063f */
[----:B------:R-:W0:Y:S11]  /*0240*/  FENCE.VIEW.ASYNC.S ;  /* 0x00000000000073c6 */ /* 0x000e360000000000 */
[----:B0-----:R0:W1:Y:S01]  /*0250*/  SYNCS.EXCH.64 URZ, [UR8], UR4 ;  /* 0x00000004083f75b2 */ /* 0x0010620008000100 */
[----:B------:R0:W2:Y:S01]  /*0260*/  SYNCS.EXCH.64 URZ, [UR8+0x120], UR6 ;  /* 0x00012006083f75b2 */ /* 0x0000a20008000100 */
[----:B------:R0:W3:Y:S01]  /*0270*/  SYNCS.EXCH.64 URZ, [UR8+0x8], UR4 ;  /* 0x00000804083f75b2 */ /* 0x0000e20008000100 */
[----:B------:R0:W4:Y:S01]  /*0280*/  SYNCS.EXCH.64 URZ, [UR8+0x128], UR6 ;  /* 0x00012806083f75b2 */ /* 0x0001220008000100 */
[----:B------:R0:W0:Y:S01]  /*0290*/  SYNCS.EXCH.64 URZ, [UR8+0x10], UR4 ;  /* 0x00001004083f75b2 */ /* 0x0000220008000100 */
        /* <DEDUP_REMOVED lines=67> */
[----:B-1234-:R-:W-:Y:S01]  /*06d0*/  NOP ;  /* 0x0000000000007918 */ /* 0x01efe20000000000 */
.L_x_3:
[----:B0-----:R-:W-:Y:S05]  /*06e0*/  BSYNC B0 ;  /* 0x0000000000007941 */ /* 0x001fea0003800000 */
.L_x_2:
[----:B------:R-:W-:Y:S01]  /*06f0*/  SHF.R.S32.HI R4, RZ, 0x1f, R11 ;  /* 0x0000001fff047819 */ /* 0x000fe2000001140b */
[----:B------:R-:W0:Y:S01]  /*0700*/  SHFL.IDX PT, R0, R0, RZ, 0x1f ;  /* 0x00001fff00007589 */ /* 0x000e2200000e0000 */
[----:B------:R-:W1:Y:S01]  /*0710*/  S2UR UR8, SR_CTAID.X ;  /* 0x00000000000879c3 */ /* 0x000e620000002500 */
[----:B------:R-:W-:Y:S02]  /*0720*/  ELECT P0, URZ, PT ;  /* 0x00000000003f782f */ /* 0x000fe40003800000 */
[----:B------:R-:W-:Y:S01]  /*0730*/  LEA.HI R4, R4, R11, RZ, 0x7 ;  /* 0x0000000b04047211 */ /* 0x000fe200078f38ff */
[----:B------:R-:W-:Y:S01]  /*0740*/  ULDC UR4, c[0x0][0x150] ;  /* 0x0000540000047ab9 */ /* 0x000fe20000000800 */
[----:B------:R-:W-:Y:S01]  /*0750*/  SHF.R.S32.HI R8, RZ, 0x1f, R3 ;  /* 0x0000001fff087819 */ /* 0x000fe20000011403 */
[----:B------:R-:W-:Y:S01]  /*0760*/  VIADD R18, R5, 0xffffffff ;  /* 0xffffffff05127836 */ /* 0x000fe20000000000 */
[----:B------:R-:W-:Y:S01]  /*0770*/  LOP3.LUT R4, R4, 0xffffff80, RZ, 0xc0, !PT ;  /* 0xffffff8004047812 */ /* 0x000fe200078ec0ff */
[----:B------:R-:W-:Y:S01]  /*0780*/  NOP ;  /* 0x0000000000007918 */ /* 0x000fe20000000000 */
[----:B------:R-:W-:Y:S01]  /*0790*/  LEA.HI R8, R8, R3, RZ, 0x2 ;  /* 0x0000000308087211 */ /* 0x000fe200078f10ff */
[----:B------:R-:W2:Y:S01]  /*07a0*/  LDC R10, c[0x0][0x144] ;  /* 0x00005100ff0a7b82 */ /* 0x000ea20000000800 */
[----:B------:R-:W-:Y:S01]  /*07b0*/  NOP ;  /* 0x0000000000007918 */ /* 0x000fe20000000000 */
[----:B------:R-:W-:Y:S01]  /*07c0*/  IMAD.IADD R6, R11, 0x1, -R4 ;  /* 0x000000010b067824 */ /* 0x000fe200078e0a04 */
[----:B------:R-:W-:Y:S01]  /*07d0*/  LOP3.LUT R8, R8, 0x3ffffffc, RZ, 0xc0, !PT ;  /* 0x3ffffffc08087812 */ /* 0x000fe200078ec0ff */
[----:B------:R-:W3:Y:S01]  /*07e0*/  S2R R4, SR_CTAID.Y ;  /* 0x0000000000047919 */ /* 0x000ee20000002600 */
[----:B------:R-:W-:-:S02]  /*07f0*/  ISETP.GE.U32.AND P6, PT, R18, 0x2, PT ;  /* 0x000000021200780c */ /* 0x000fc40003fc6070 */
[----:B------:R-:W-:Y:S01]  /*0800*/  SHF.R.S32.HI R7, RZ, 0x1f, R6 ;  /* 0x0000001fff077819 */ /* 0x000fe20000011406 */
[----:B------:R-:W-:Y:S01]  /*0810*/  IMAD.IADD R8, R3, 0x1, -R8 ;  /* 0x0000000103087824 */ /* 0x000fe200078e0a08 */
[----:B------:R-:W4:Y:S01]  /*0820*/  LDC R14, c[0x0][0x140] ;  /* 0x00005000ff0e7b82 */ /* 0x000f220000000800 */
[----:B------:R-:W-:Y:S02]  /*0830*/  SHF.R.S32.HI R3, RZ, 0x1f, R2 ;  /* 0x0000001fff037819 */ /* 0x000fe40000011402 */
[----:B------:R-:W-:Y:S02]  /*0840*/  LEA.HI R7, R7, R6, RZ, 0x3 ;  /* 0x0000000607077211 */ /* 0x000fe400078f18ff */
[----:B0-----:R-:W-:Y:S02]  /*0850*/  ISETP.NE.OR P0, PT, R0, RZ, !P0 ;  /* 0x000000ff0000720c */ /* 0x001fe40004705670 */
[--C-:B------:R-:W-:Y:S01]  /*0860*/  SHF.R.S32.HI R0, RZ, 0x3, R7.reuse ;  /* 0x00000003ff007819 */ /* 0x100fe20000011407 */
[----:B------:R-:W0:Y:S01]  /*0870*/  LDC R13, c[0x0][0x148] ;  /* 0x00005200ff0d7b82 */ /* 0x000e220000000800 */
[----:B------:R-:W-:-:S02]  /*0880*/  SHF.R.S32.HI R7, RZ, 0x1f, R7 ;  /* 0x0000001fff077819 */ /* 0x000fc40000011407 */
[----:B-1----:R-:W-:Y:S02]  /*0890*/  I2FP.F32.U32 R9, UR8 ;  /* 0x0000000800097c45 */ /* 0x002fe40008201000 */
[----:B------:R-:W-:Y:S02]  /*08a0*/  LEA.HI R7, R7, R0, RZ, 0x2 ;  /* 0x0000000007077211 */ /* 0x000fe400078f10ff */
[----:B------:R-:W-:Y:S01]  /*08b0*/  LEA.HI R3, R3, R2, RZ, 0x2 ;  /* 0x0000000203037211 */ /* 0x000fe200078f10ff */
[----:B------:R-:W-:Y:S01]  /*08c0*/  FMUL R9, R9, UR4 ;  /* 0x0000000409097c20 */ /* 0x000fe20008400000 */
[----:B------:R-:W-:Y:S01]  /*08d0*/  LOP3.LUT R7, R7, 0xfffffffc, RZ, 0xc0, !PT ;  /* 0xfffffffc07077812 */ /* 0x000fe200078ec0ff */
[----:B------:R-:W-:Y:S01]  /*08e0*/  VOTEU.ALL UP0, P0 ;  /* 0x00000000003f7886 */ /* 0x000fe20000000000 */
[----:B------:R-:W-:Y:S01]  /*08f0*/  ULDC UR4, c[0x0][0x154] ;  /* 0x0000550000047ab9 */ /* 0x000fe20000000800 */
[----:B------:R-:W-:Y:S01]  /*0900*/  LOP3.LUT R3, R3, 0xfffffffc, RZ, 0xc0, !PT ;  /* 0xfffffffc03037812 */ /* 0x000fe200078ec0ff */
[----:B------:R-:W-:Y:S01]  /*0910*/  VOTEU.ALL UP1, P0 ;  /* 0x00000000003f7886 */ /* 0x000fe20000020000 */
[----:B------:R-:W1:Y:S01]  /*0920*/  F2I.U32.TRUNC.NTZ R9, R9 ;  /* 0x0000000900097305 */ /* 0x000e62000020f000 */
[----:B------:R-:W-:Y:S01]  /*0930*/  IMAD.IADD R7, R0, 0x1, -R7 ;  /* 0x0000000100077824 */ /* 0x000fe200078e0a07 */
[----:B------:R-:W5:Y:S01]  /*0940*/  @!UP0 S2UR UR7, SR_CgaCtaId ;  /* 0x00000000000789c3 */ /* 0x000f620000008800 */
[----:B------:R-:W-:Y:S01]  /*0950*/  IMAD.IADD R2, R2, 0x1, -R3 ;  /* 0x0000000102027824 */ /* 0x000fe200078e0a03 */
[----:B------:R-:W-:Y:S01]  /*0960*/  @!UP0 UMOV UR6, 0x400 ;  /* 0x0000040000068882 */ /* 0x000fe20000000000 */
[----:B------:R-:W-:Y:S01]  /*0970*/  IMAD R7, R8, 0x4, R7 ;  /* 0x0000000408077824 */ /* 0x000fe200078e0207 */
[----:B---3--:R-:W-:-:S02]  /*0980*/  I2FP.F32.U32 R8, R4 ;  /* 0x0000000400087245 */ /* 0x008fc40000201000 */
[----:B------:R-:W-:Y:S02]  /*0990*/  ISETP.NE.AND P1, PT, R2, 0x3, PT ;  /* 0x000000030200780c */ /* 0x000fe40003f25270 */
[----:B------:R-:W-:Y:S01]  /*09a0*/  LEA.HI R0, R7, R7, RZ, 0x1 ;  /* 0x0000000707007211 */ /* 0x000fe200078f08ff */
[----:B------:R-:W-:Y:S01]  /*09b0*/  FMUL R8, R8, UR4 ;  /* 0x0000000408087c20 */ /* 0x000fe20008400000 */
[----:B------:R-:W-:Y:S01]  /*09c0*/  UMOV UR4, 0x20 ;  /* 0x0000002000047882 */ /* 0x000fe20000000000 */
[----:B----4-:R-:W-:Y:S01]  /*09d0*/  ISETP.EQ.U32.AND P2, PT, R14, 0x1, PT ;  /* 0x000000010e00780c */ /* 0x010fe20003f42070 */
[----:B------:R-:W-:-:S04]  /*09e0*/  @!UP0 UIADD3 UR4, -UR4, 0x100000, URZ ;  /* 0x0010000004048890 */ /* 0x000fc8000fffe13f */
[----:B------:R-:W-:Y:S02]  /*09f0*/  @!UP0 USHF.L.U32 UR5, UR4, 0xb, URZ ;  /* 0x0000000b04058899 */ /* 0x000fe4000800063f */
[----:B------:R-:W-:Y:S01]  /*0a00*/  @!UP0 USHF.L.U32 UR4, UR4, 0x1, URZ ;  /* 0x0000000104048899 */ /* 0x000fe2000800063f */
[----:B------:R-:W-:Y:S01]  /*0a10*/  LOP3.LUT R0, R0, 0xfffffffe, RZ, 0xc0, !PT ;  /* 0xfffffffe00007812 */ /* 0x000fe200078ec0ff */
[----:B-1----:R-:W-:Y:S01]  /*0a20*/  IMAD.MOV R15, RZ, RZ, -R9 ;  /* 0x000000ffff0f7224 */ /* 0x002fe200078e0a09 */
[----:B------:R-:W1:Y:S01]  /*0a30*/  F2I.U32.TRUNC.NTZ R8, R8 ;  /* 0x0000000800087305 */ /* 0x000e62000020f000 */
[----:B------:R-:W-:Y:S02]  /*0a40*/  ISETP.EQ.OR P1, PT, R2, RZ, !P1 ;  /* 0x000000ff0200720c */ /* 0x000fe40004f22670 */
[----:B--2---:R-:W-:Y:S01]  /*0a50*/  IMAD R10, R10, R15, UR8 ;  /* 0x000000080a0a7e24 */ /* 0x004fe2000f8e020f */
[----:B------:R-:W-:Y:S01]  /*0a60*/  ISETP.NE.AND P4, PT, R5, RZ, PT ;  /* 0x000000ff0500720c */ /* 0x000fe20003f85270 */
[----:B------:R-:W-:Y:S01]  /*0a70*/  IMAD.IADD R9, R7, 0x1, -R0 ;  /* 0x0000000107097824 */ /* 0x000fe200078e0a00 */
[----:B------:R-:W-:Y:S01]  /*0a80*/  ISETP.EQ.AND P1, PT, R5, RZ, P1 ;  /* 0x000000ff0500720c */ /* 0x000fe20000f22270 */
[----:B------:R-:W-:Y:S01]  /*0a90*/  IMAD.SHL.U32 R0, R7, 0x4, RZ ;  /* 0x0000000407007824 */ /* 0x000fe200078e00ff */
[----:B-----5:R-:W-:-:S02]  /*0aa0*/  @!UP0 ULEA UR6, UR7, UR6, 0x18 ;  /* 0x0000000607068291 */ /* 0x020fc4000f8ec03f */
[----:B------:R-:W-:Y:S01]  /*0ab0*/  ISETP.NE.AND P3, PT, R9, R10, PT ;  /* 0x0000000a0900720c */ /* 0x000fe20003f65270 */
[----:B------:R-:W-:Y:S01]  /*0ac0*/  VOTEU.ALL UP0, P0 ;  /* 0x00000000003f7886 */ /* 0x000fe20000000000 */
[----:B------:R-:W-:Y:S02]  /*0ad0*/  LOP3.LUT R3, R7, 0xc, R0, 0x78, !PT ;  /* 0x0000000c07037812 */ /* 0x000fe400078e7800 */
[----:B------:R-:W-:Y:S01]  /*0ae0*/  LOP3.LUT P0, RZ, R6, 0x7, RZ, 0xc0, !PT ;  /* 0x0000000706ff7812 */ /* 0x000fe2000780c0ff */
[----:B-1----:R-:W-:Y:S01]  /*0af0*/  IMAD.MOV R20, RZ, RZ, -R8 ;  /* 0x000000ffff147224 */ /* 0x002fe200078e0a08 */
[----:B------:R-:W-:Y:S02]  /*0b00*/  SEL R6, RZ, 0x1, !P1 ;  /* 0x00000001ff067807 */ /* 0x000fe40004800000 */
[----:B------:R-:W-:Y:S01]  /*0b10*/  ISETP.LT.U32.AND P0, PT, R3, 0x2, !P0 ;  /* 0x000000020300780c */ /* 0x000fe20004701070 */
[----:B0-----:R-:W-:Y:S01]  /*0b20*/  IMAD R7, R13, R20, R4 ;  /* 0x000000140d077224 */ /* 0x001fe200078e0204 */
[----:B------:R-:W-:Y:S01]  /*0b30*/  SEL R6, R6, 0x2, P6 ;  /* 0x0000000206067807 */ /* 0x000fe20003000000 */
[----:B------:R-:W0:Y:S02]  /*0b40*/  FENCE.VIEW.ASYNC.S ;  /* 0x00000000000073c6 */ /* 0x000e240000000000 */
[----:B0-----:R0:W1:Y:S01]  /*0b50*/  @!UP0 SYNCS.EXCH.64 URZ, [UR6+0x250], UR4 ;  /* 0x00025004063f85b2 */ /* 0x0010620008000100 */
[----:B------:R-:W-:-:S04]  /*0b60*/  @P3 LEA.HI R0, R3, R3, RZ, 0x1 ;  /* 0x0000000303003211 */ /* 0x000fc800078f08ff */
[----:B------:R-:W-:-:S04]  /*0b70*/  @P3 SHF.R.S32.HI R0, RZ, 0x1, R0 ;  /* 0x00000001ff003819 */ /* 0x000fc80000011400 */
[----:B------:R-:W-:Y:S01]  /*0b80*/  @P3 ISETP.NE.AND P5, PT, R0, R7, PT ;  /* 0x000000070000320c */ /* 0x000fe20003fa5270 */
[----:B------:R-:W-:Y:S01]  /*0b90*/  IMAD.MOV.U32 R7, RZ, RZ, 0x1 ;  /* 0x00000001ff077424 */ /* 0x000fe200078e00ff */
[----:B------:R-:W-:Y:S02]  /*0ba0*/  SEL R0, RZ, 0x1, !P0 ;  /* 0x00000001ff007807 */ /* 0x000fe40004000000 */
[----:B------:R-:W-:Y:S01]  /*0bb0*/  @P3 SEL R7, RZ, 0x1, P5 ;  /* 0x00000001ff073807 */ /* 0x000fe20002800000 */
[----:B------:R0:W2:Y:S01]  /*0bc0*/  @!UP1 SYNCS.EXCH.64 URZ, [UR6+0x258], UR4 ;  /* 0x00025804063f95b2 */ /* 0x0000a20008000100 */
[----:B------:R-:W-:Y:S02]  /*0bd0*/  NOP ;  /* 0x0000000000007918 */ /* 0x000fe40000000000 */
[----:B------:R-:W-:Y:S02]  /*0be0*/  LOP3.LUT R7, R7, R0, RZ, 0xc0, !PT ;  /* 0x0000000007077212 */ /* 0x000fe400078ec0ff */
[----:B------:R-:W-:Y:S01]  /*0bf0*/  LOP3.LUT R0, R11, 0x7f, RZ, 0xc0, !PT ;  /* 0x0000007f0b007812 */ /* 0x000fe200078ec0ff */
[----:B------:R-:W-:Y:S06]  /*0c00*/  @!P2 BRA `(.L_x_4) ;  /* 0x000000000008a947 */ /* 0x000fec0003800000 */
[----:B-12---:R-:W-:Y:S01]  /*0c10*/  UCGABAR_ARV ;  /* 0x00000000000079c7 */ /* 0x006fe20008000000 */
[----:B------:R-:W-:Y:S05]  /*0c20*/  BRA `(.L_x_5) ;  /* 0x0000000000047947 */ /* 0x000fea0003800000 */
.L_x_4:
[----:B-12---:R-:W-:Y:S01]  /*0c30*/  NOP ;  /* 0x0000000000007918 */ /* 0x006fe20000000000 */
.L_x_5:
[----:B------:R-:W1:Y:S01]  /*0c40*/  LDC R5, c[0x0][0x65c] ;  /* 0x00019700ff057b82 */ /* 0x000e620000000800 */
[----:B------:R-:W-:Y:S02]  /*0c50*/  IMAD.U32 R8, RZ, RZ, UR8 ;  /* 0x00000008ff087e24 */ /* 0x000fe4000f8e00ff */
[----:B------:R-:W-:Y:S01]  /*0c60*/  IMAD.MOV.U32 R9, RZ, RZ, RZ ;  /* 0x000000ffff097224 */ /* 0x000fe200078e00ff */
[----:B-1----:R-:W-:-:S13]  /*0c70*/  ISETP.NE.AND P3, PT, R5, 0x1, PT ;  /* 0x000000010500780c */ /* 0x002fda0003f65270 */
[----:B------:R-:W1:Y:S01]  /*0c80*/  @P3 LDC R17, c[0x0][0x10] ;  /* 0x00000400ff113b82 */ /* 0x000e620000000800 */
[----:B------:R-:W-:Y:S02]  /*0c90*/  @P3 IMAD.MOV.U32 R5, RZ, RZ, RZ ;  /* 0x000000ffff053224 */ /* 0x000fe400078e00ff */
[----:B------:R-:W-:-:S05]  /*0ca0*/  @P3 IMAD.MOV.U32 R19, RZ, RZ, RZ ;  /* 0x000000ffff133224 */ /* 0x000fca00078e00ff */
[----:B------:R-:W2:Y:S01]  /*0cb0*/  @!P3 LDC R15, c[0x0][0xc] ;  /* 0x00000300ff0fbb82 */ /* 0x000ea20000000800 */
[----:B0-----:R-:W-:Y:S01]  /*0cc0*/  ULDC UR4, c[0x0][0xc] ;  /* 0x0000030000047ab9 */ /* 0x001fe20000000800 */
[----:B------:R-:W-:Y:S01]  /*0cd0*/  ULDC UR5, c[0x0][0x10] ;  /* 0x0000040000057ab9 */ /* 0x000fe20000000800 */
[----:B------:R-:W-:Y:S01]  /*0ce0*/  ULDC UR6, c[0x0][0x14] ;  /* 0x0000050000067ab9 */ /* 0x000fe20000000800 */
[----:B------:R-:W-:-:S04]  /*0cf0*/  UIMAD.WIDE.U32 UR4, UR4, UR5, URZ ;  /* 0x00000005040472a5 */ /* 0x000fc8000f8e003f */
[----:B------:R-:W-:Y:S02]  /*0d00*/  UIMAD.WIDE.U32 UR14, UR4, UR6, URZ ;  /* 0x00000006040e72a5 */ /* 0x000fe4000f8e003f */
[----:B------:R-:W-:-:S04]  /*0d10*/  UIMAD UR13, UR5, UR6, URZ ;  /* 0x00000006050d72a4 */ /* 0x000fc8000f8e023f */
[----:B------:R-:W-:Y:S01]  /*0d20*/  UIADD3 UR13, UR15, UR13, URZ ;  /* 0x0000000d0f0d7290 */ /* 0x000fe2000fffe03f */
[----:B-1----:R-:W-:-:S04]  /*0d30*/  @P3 IMAD.WIDE.U32 R16, R17, UR8, R4 ;  /* 0x0000000811103c25 */ /* 0x002fc8000f8e0004 */
[----:B--2---:R-:W-:-:S04]  /*0d40*/  @!P3 IMAD.WIDE.U32 R14, R4, R15, R8 ;  /* 0x0000000f040eb225 */ /* 0x004fc800078e0008 */
[----:B------:R-:W-:Y:S02]  /*0d50*/  @P3 IMAD.MOV.U32 R8, RZ, RZ, R16 ;  /* 0x000000ffff083224 */ /* 0x000fe400078e0010 */
[----:B------:R-:W-:Y:S02]  /*0d60*/  @P3 IMAD.IADD R9, R17, 0x1, R19 ;  /* 0x0000000111093824 */ /* 0x000fe400078e0213 */
[----:B------:R-:W-:Y:S02]  /*0d70*/  @!P3 IMAD.MOV.U32 R8, RZ, RZ, R14 ;  /* 0x000000ffff08b224 */ /* 0x000fe400078e000e */
[----:B------:R-:W-:Y:S01]  /*0d80*/  @!P3 IMAD.MOV.U32 R9, RZ, RZ, R15 ;  /* 0x000000ffff09b224 */ /* 0x000fe200078e000f */
[----:B------:R-:W-:Y:S06]  /*0d90*/  @!P2 BRA `(.L_x_6) ;  /* 0x00000000000ca947 */ /* 0x000fec0003800000 */
[----:B------:R-:W-:Y:S01]  /*0da0*/  UCGABAR_WAIT ;  /* 0x0000000000007dc7 */ /* 0x000fe20008000000 */
[----:B------:R-:W-:Y:S01]  /*0db0*/  CCTL.IVALL ;  /* 0x00000000ff00798f */ /* 0x000fe20002000000 */
[----:B------:R-:W-:Y:S05]  /*0dc0*/  BRA `(.L_x_7) ;  /* 0x0000000000047947 */ /* 0x000fea0003800000 */
.L_x_6:
[----:B------:R-:W-:Y:S06]  /*0dd0*/  BAR.SYNC.DEFER_BLOCKING 0x0 ;  /* 0x0000000000007b1d */ /* 0x000fec0000010000 */
.L_x_7:
[----:B------:R-:W-:Y:S05]  /*0de0*/  @!P4 BRA `(.L_x_8) ;  /* 0x0000002800c0c947 */ /* 0x000fea0003800000 */
[----:B------:R-:W-:-:S13]  /*0df0*/  ISETP.GT.U32.AND P0, PT, R18, 0x1, PT ;  /* 0x000000011200780c */ /* 0x000fda0003f04070 */
[----:B------:R-:W-:Y:S05]  /*0e00*/  @P0 EXIT ;  /* 0x000000000000094d */ /* 0x000fea0003800000 */
[----:B------:R-:W-:Y:S01]  /*0e10*/  ULDC.64 UR4, c[0x0][0x650] ;  /* 0x0001940000047ab9 */ /* 0x000fe20000000a00 */
[----:B------:R-:W-:Y:S01]  /*0e20*/  PRMT R16, RZ, 0x7610, R16 ;  /* 0x00007610ff107816 */ /* 0x000fe20000000010 */
[----:B------:R-:W-:Y:S01]  /*0e30*/  IMAD.MOV.U32 R34, RZ, RZ, -0x1 ;  /* 0xffffffffff227424 */ /* 0x000fe200078e00ff */
[----:B------:R-:W-:Y:S01]  /*0e40*/  ISETP.GE.U32.AND P0, PT, R8, UR4, PT ;  /* 0x0000000408007c0c */ /* 0x000fe2000bf06070 */
[----:B------:R-:W-:Y:S02]  /*0e50*/  IMAD.MOV.U32 R35, RZ, RZ, -0x1 ;  /* 0xffffffffff237424 */ /* 0x000fe400078e00ff */
[----:B------:R-:W-:Y:S01]  /*0e60*/  IMAD.MOV.U32 R37, RZ, RZ, -0x1 ;  /* 0xffffffffff257424 */ /* 0x000fe200078e00ff */
[----:B------:R-:W-:-:S13]  /*0e70*/  ISETP.GE.U32.AND.EX P0, PT, R9, UR5, PT, P0 ;  /* 0x0000000509007c0c */ /* 0x000fda000bf06100 */
[----:B------:R-:W-:Y:S05]  /*0e80*/  @P0 BRA `(.L_x_9) ;  /* 0x0000000400240947 */ /* 0x000fea0003800000 */
[----:B------:R-:W0:Y:S01]  /*0e90*/  LDC.64 R22, c[0x0][0x628] ;  /* 0x00018a00ff167b82 */ /* 0x000e220000000a00 */
[----:B------:R-:W-:Y:S02]  /*0ea0*/  IMAD.MOV.U32 R14, RZ, RZ, R8 ;  /* 0x000000ffff0e7224 */ /* 0x000fe400078e0008 */
[----:B------:R-:W-:-:S05]  /*0eb0*/  IMAD.MOV.U32 R15, RZ, RZ, R9 ;  /* 0x000000ffff0f7224 */ /* 0x000fca00078e0009 */
[----:B------:R-:W1:Y:S08]  /*0ec0*/  LDC R2, c[0x0][0x630] ;  /* 0x00018c00ff027b82 */ /* 0x000e700000000800 */
[----:B------:R-:W2:Y:S01]  /*0ed0*/  LDC.64 R24, c[0x0][0x620] ;  /* 0x00018800ff187b82 */ /* 0x000ea20000000a00 */
[----:B0-----:R-:W-:-:S04]  /*0ee0*/  ISETP.NE.U32.AND P0, PT, R22, RZ, PT ;  /* 0x000000ff1600720c */ /* 0x001fc80003f05070 */
[----:B------:R-:W-:-:S13]  /*0ef0*/  ISETP.NE.AND.EX P0, PT, R23, RZ, PT, P0 ;  /* 0x000000ff1700720c */ /* 0x000fda0003f05300 */
[----:B-12---:R-:W-:Y:S05]  /*0f00*/  @!P0 BRA `(.L_x_10) ;  /* 0x0000000000288947 */ /* 0x006fea0003800000 */
[----:B------:R-:W0:Y:S02]  /*0f10*/  LDC R19, c[0x0][0x634] ;  /* 0x00018d00ff137b82 */ /* 0x000e240000000800 */
[----:B0-----:R-:W-:-:S05]  /*0f20*/  IADD3 R19, P0, R8, R19, RZ ;  /* 0x0000001308137210 */ /* 0x001fca0007f1e0ff */
[----:B------:R-:W-:-:S04]  /*0f30*/  IMAD.X R21, RZ, RZ, R9, P0 ;  /* 0x000000ffff157224 */ /* 0x000fc800000e0609 */
[----:B------:R-:W-:-:S04]  /*0f40*/  IMAD.WIDE.U32 R14, R21, R22, RZ ;  /* 0x00000016150e7225 */ /* 0x000fc800078e00ff */
[----:B------:R-:W-:-:S04]  /*0f50*/  IMAD.WIDE.U32 R16, P0, R19, R23, R14 ;  /* 0x0000001713107225 */ /* 0x000fc8000780000e */
[----:B------:R-:W-:-:S04]  /*0f60*/  IMAD.WIDE.U32 R14, R19, R22, RZ ;  /* 0x00000016130e7225 */ /* 0x000fc800078e00ff */
[----:B------:R-:W-:Y:S01]  /*0f70*/  IMAD.X R19, RZ, RZ, RZ, P0 ;  /* 0x000000ffff137224 */ /* 0x000fe200000e06ff */
[----:B------:R-:W-:Y:S01]  /*0f80*/  IADD3 RZ, P0, R15, R16, RZ ;  /* 0x000000100fff7210 */ /* 0x000fe20007f1e0ff */
[----:B------:R-:W-:-:S04]  /*0f90*/  IMAD.MOV.U32 R18, RZ, RZ, R17 ;  /* 0x000000ffff127224 */ /* 0x000fc800078e0011 */
[----:B------:R-:W-:-:S08]  /*0fa0*/  IMAD.WIDE.U32.X R14, R21, R23, R18, P0 ;  /* 0x00000017150e7225 */ /* 0x000fd000000e0412 */
.L_x_10:
[----:B------:R-:W0:Y:S01]  /*0fb0*/  LDC.64 R28, c[0x0][0x640] ;  /* 0x00019000ff1c7b82 */ /* 0x000e220000000a00 */
[--C-:B------:R-:W-:Y:S01]  /*0fc0*/  SHF.R.U64 R37, R14, R2, R15.reuse ;  /* 0x000000020e257219 */ /* 0x100fe2000000120f */
[----:B------:R-:W-:Y:S01]  /*0fd0*/  IMAD R31, R13, R20, R4 ;  /* 0x000000140d1f7224 */ /* 0x000fe200078e0204 */
[----:B------:R-:W-:Y:S01]  /*0fe0*/  SHF.R.U32.HI R2, RZ, R2, R15 ;  /* 0x00000002ff027219 */ /* 0x000fe2000001160f */
[----:B------:R-:W-:Y:S01]  /*0ff0*/  IMAD.MOV.U32 R27, RZ, RZ, 0x1 ;  /* 0x00000001ff1b7424 */ /* 0x000fe200078e00ff */
[----:B------:R-:W-:-:S03]  /*1000*/  IADD3 R5, P0, RZ, -R37, RZ ;  /* 0x80000025ff057210 */ /* 0x000fc60007f1e0ff */
[----:B------:R-:W1:Y:S02]  /*1010*/  LDC R16, c[0x0][0x618] ;  /* 0x00018600ff107b82 */ /* 0x000e640000000800 */
[----:B------:R-:W-:-:S04]  /*1020*/  IMAD.X R15, RZ, RZ, ~R2, P0 ;  /* 0x000000ffff0f7224 */ /* 0x000fc800000e0e02 */
[-C--:B------:R-:W-:Y:S02]  /*1030*/  IMAD R2, R15, R24.reuse, RZ ;  /* 0x000000180f027224 */ /* 0x080fe400078e02ff */
[----:B------:R-:W2:Y:S01]  /*1040*/  LDC R22, c[0x0][0x608] ;  /* 0x00018200ff167b82 */ /* 0x000ea20000000800 */
[----:B------:R-:W-:-:S04]  /*1050*/  IMAD.WIDE.U32 R14, R5, R24, R8 ;  /* 0x00000018050e7225 */ /* 0x000fc800078e0008 */
[----:B------:R-:W-:-:S03]  /*1060*/  IMAD R5, R5, R25, R2 ;  /* 0x0000001905057224 */ /* 0x000fc600078e0202 */
[----:B------:R-:W3:Y:S01]  /*1070*/  LDC R26, c[0x0][0x658] ;  /* 0x00019600ff1a7b82 */ /* 0x000ee20000000800 */
[----:B------:R-:W-:Y:S01]  /*1080*/  IMAD.IADD R5, R15, 0x1, R5 ;  /* 0x000000010f057824 */ /* 0x000fe200078e0205 */
[----:B0-----:R-:W-:Y:S01]  /*1090*/  ISETP.NE.U32.AND P0, PT, R28, RZ, PT ;  /* 0x000000ff1c00720c */ /* 0x001fe20003f05070 */
[----:B------:R-:W-:-:S03]  /*10a0*/  IMAD.MOV.U32 R15, RZ, RZ, -0x1 ;  /* 0xffffffffff0f7424 */ /* 0x000fc600078e00ff */
[----:B------:R-:W-:Y:S02]  /*10b0*/  ISETP.NE.AND.EX P0, PT, R29, RZ, PT, P0 ;  /* 0x000000ff1d00720c */ /* 0x000fe40003f05300 */
[----:B------:R-:W0:Y:S01]  /*10c0*/  LDC R21, c[0x0][0x600] ;  /* 0x00018000ff157b82 */ /* 0x000e220000000800 */
[-CC-:B-1----:R-:W-:Y:S02]  /*10d0*/  SHF.R.U64 R18, R14, R16.reuse, R5.reuse ;  /* 0x000000100e127219 */ /* 0x182fe40000001205 */
[----:B------:R-:W-:-:S05]  /*10e0*/  SHF.R.U32.HI R5, RZ, R16, R5 ;  /* 0x00000010ff057219 */ /* 0x000fca0000011605 */
[----:B------:R-:W1:Y:S01]  /*10f0*/  LDC R23, c[0x0][0x648] ;  /* 0x00019200ff177b82 */ /* 0x000e620000000800 */
[-CC-:B--2---:R-:W-:Y:S02]  /*1100*/  SHF.R.U64 R30, R18, R22.reuse, R5.reuse ;  /* 0x00000016121e7219 */ /* 0x184fe40000001205 */
[----:B------:R-:W-:-:S05]  /*1110*/  SHF.R.U32.HI R5, RZ, R22, R5 ;  /* 0x00000016ff057219 */ /* 0x000fca0000011605 */
[----:B------:R-:W2:Y:S01]  /*1120*/  LDC R25, c[0x0][0x638] ;  /* 0x00018e00ff197b82 */ /* 0x000ea20000000800 */
[-CC-:B---3--:R-:W-:Y:S02]  /*1130*/  SHF.R.U64 R20, R30, R26.reuse, R5.reuse ;  /* 0x0000001a1e147219 */ /* 0x188fe40000001205 */
[-C--:B------:R-:W-:Y:S02]  /*1140*/  SHF.L.U32 R2, R15, R26.reuse, RZ ;  /* 0x0000001a0f027219 */ /* 0x080fe400000006ff */
[----:B------:R-:W-:Y:S01]  /*1150*/  SHF.R.U32.HI R5, RZ, R26, R5 ;  /* 0x0000001aff057219 */ /* 0x000fe20000011605 */
[----:B------:R-:W-:Y:S01]  /*1160*/  IMAD.MOV.U32 R4, RZ, RZ, R20 ;  /* 0x000000ffff047224 */ /* 0x000fe200078e0014 */
[----:B------:R-:W-:Y:S01]  /*1170*/  LOP3.LUT R13, RZ, R2, RZ, 0x33, !PT ;  /* 0x00000002ff0d7212 */ /* 0x000fe200078e33ff */
[----:B------:R-:W3:Y:S01]  /*1180*/  LDC R24, c[0x0][0x610] ;  /* 0x00018400ff187b82 */ /* 0x000ee20000000800 */
[----:B------:R-:W-:Y:S05]  /*1190*/  @!P0 BRA `(.L_x_11) ;  /* 0x0000000000288947 */ /* 0x000fea0003800000 */
[----:B------:R-:W4:Y:S02]  /*11a0*/  LDC R17, c[0x0][0x64c] ;  /* 0x00019300ff117b82 */ /* 0x000f240000000800 */
[----:B----4-:R-:W-:-:S05]  /*11b0*/  IADD3 R17, P0, R20, R17, RZ ;  /* 0x0000001114117210 */ /* 0x010fca0007f1e0ff */
        /* <DEDUP_REMOVED lines=8> */
.L_x_11:
[----:B-1----:R-:W-:Y:S01]  /*1240*/  SHF.R.U64 R4, R4, R23, R5 ;  /* 0x0000001704047219 */ /* 0x002fe20000001205 */
[----:B0-----:R-:W-:Y:S01]  /*1250*/  VIADD R5, R21, 0xffffffff ;  /* 0xffffffff15057836 */ /* 0x001fe20000000000 */
[----:B------:R-:W-:Y:S01]  /*1260*/  SHF.L.U32 R2, R27, R26, RZ ;  /* 0x0000001a1b027219 */ /* 0x000fe200000006ff */
[----:B------:R-:W-:Y:S01]  /*1270*/  IMAD.MOV.U32 R16, RZ, RZ, 0x1 ;  /* 0x00000001ff107424 */ /* 0x000fe200078e00ff */
[----:B------:R-:W-:Y:S01]  /*1280*/  LOP3.LUT R13, R30, R13, RZ, 0xc0, !PT ;  /* 0x0000000d1e0d7212 */ /* 0x000fe200078ec0ff */
[----:B------:R-:W-:Y:S01]  /*1290*/  IMAD.MOV R14, RZ, RZ, -R4 ;  /* 0x000000ffff0e7224 */ /* 0x000fe200078e0a04 */
[----:B------:R-:W-:Y:S02]  /*12a0*/  SEL R10, R10, R31, !P3 ;  /* 0x0000001f0a0a7207 */ /* 0x000fe40005800000 */
[----:B------:R-:W-:Y:S01]  /*12b0*/  LOP3.LUT R5, R18, R5, RZ, 0xc0, !PT ;  /* 0x0000000512057212 */ /* 0x000fe200078ec0ff */
[----:B------:R-:W-:Y:S02]  /*12c0*/  IMAD R13, R2, R4, R13 ;  /* 0x00000004020d7224 */ /* 0x000fe400078e020d */
[----:B--2---:R-:W-:-:S02]  /*12d0*/  IMAD R2, R14, R25, R20 ;  /* 0x000000190e027224 */ /* 0x004fc400078e0214 */
[----:B---3--:R-:W-:Y:S02]  /*12e0*/  IMAD R10, R13, R24, R10 ;  /* 0x000000180d0a7224 */ /* 0x008fe400078e020a */
[----:B------:R-:W-:-:S05]  /*12f0*/  IMAD R5, R2, R21, R5 ;  /* 0x0000001502057224 */ /* 0x000fca00078e0205 */
[----:B------:R-:W-:Y:S02]  /*1300*/  SEL R35, R5, R10, !P3 ;  /* 0x0000000a05237207 */ /* 0x000fe40005800000 */
[----:B------:R-:W-:-:S07]  /*1310*/  SEL R34, R10, R5, !P3 ;  /* 0x000000050a227207 */ /* 0x000fce0005800000 */
.L_x_9:
[----:B------:R-:W-:-:S08]  /*1320*/  NOP ;  /* 0x0000000000007918 */ /* 0x000fd00000000000 */
[----:B------:R-:W0:Y:S02]  /*1330*/  USETMAXREG.TRY_ALLOC.CTAPOOL UP0, 0xe8 ;  /* 0x000000e8000079c8 */ /* 0x000e240008000600 */
[----:B0-----:R-:W-:-:S13]  /*1340*/  PLOP3.LUT P0, PT, PT, PT, UP0, 0x80, 0x0 ;  /* 0x000000000000781c */ /* 0x001fda0003f0f008 */
[----:B------:R-:W-:Y:S05]  /*1350*/  @!P0 BRA `(.L_x_9) ;  /* 0xfffffffc00f08947 */ /* 0x000fea000383ffff */
[----:B------:R-:W-:Y:S01]  /*1360*/  ULDC.64 UR4, c[0x0][0x598] ;  /* 0x0001660000047ab9 */ /* 0x000fe20000000a00 */
[----:B------:R-:W-:Y:S01]  /*1370*/  ULDC.64 UR20, c[0x0][0x208] ;  /* 0x0000820000147ab9 */ /* 0x000fe20000000a00 */
[----:B------:R-:W-:-:S04]  /*1380*/  ISETP.NE.U32.AND P0, PT, RZ, UR4, PT ;  /* 0x00000004ff007c0c */ /* 0x000fc8000bf05070 */
[----:B------:R-:W-:-:S13]  /*1390*/  ISETP.NE.AND.EX P0, PT, RZ, UR5, PT, P0 ;  /* 0x00000005ff007c0c */ /* 0x000fda000bf05300 */
[----:B------:R-:W-:Y:S05]  /*13a0*/  @!P0 BRA `(.L_x_12) ;  /* 0x00000000001c8947 */ /* 0x000fea0003800000 */
[----:B------:R-:W0:Y:S02]  /*13b0*/  LDC.64 R4, c[0x0][0x598] ;  /* 0x00016600ff047b82 */ /* 0x000e240000000a00 */
[----:B0-----:R-:W2:Y:S02]  /*13c0*/  LDG.E.64 R4, desc[UR20][R4.64] ;  /* 0x0000001404047981 */ /* 0x001ea4000c1e1b00 */
[----:B--2---:R-:W-:-:S04]  /*13d0*/  ISETP.NE.U32.AND P0, PT, R4, RZ, PT ;  /* 0x000000ff0400720c */ /* 0x004fc80003f05070 */
[----:B------:R-:W-:-:S13]  /*13e0*/  ISETP.NE.AND.EX P0, PT, R5, RZ, PT, P0 ;  /* 0x000000ff0500720c */ /* 0x000fda0003f05300 */
[----:B------:R-:W-:Y:S05]  /*13f0*/  @!P0 BRA `(.L_x_12) ;  /* 0x0000000000088947 */ /* 0x000fea0003800000 */
[----:B------:R0:W5:Y:S01]  /*1400*/  LD.E R2, desc[UR20][R4.64] ;  /* 0x0000001404027980 */ /* 0x000162000c101900 */
[----:B------:R-:W-:Y:S05]  /*1410*/  BRA `(.L_x_13) ;  /* 0x0000000000207947 */ /* 0x000fea0003800000 */
.L_x_12:
[----:B------:R-:W-:Y:S02]  /*1420*/  ULDC.64 UR4, c[0x0][0x588] ;  /* 0x0001620000047ab9 */ /* 0x000fe40000000a00 */
[----:B------:R-:W-:-:S04]  /*1430*/  ISETP.NE.U32.AND P0, PT, RZ, UR4, PT ;  /* 0x00000004ff007c0c */ /* 0x000fc8000bf05070 */
[----:B------:R-:W-:-:S13]  /*1440*/  ISETP.NE.AND.EX P0, PT, RZ, UR5, PT, P0 ;  /* 0x00000005ff007c0c */ /* 0x000fda000bf05300 */
[----:B------:R-:W-:Y:S05]  /*1450*/  @!P0 BRA `(.L_x_14) ;  /* 0x00000000000c8947 */ /* 0x000fea0003800000 */
[----:B------:R-:W0:Y:S02]  /*1460*/  LDC.64 R4, c[0x0][0x588] ;  /* 0x00016200ff047b82 */ /* 0x000e240000000a00 */
[----:B0-----:R1:W5:Y:S01]  /*1470*/  LDG.E R2, desc[UR20][R4.64] ;  /* 0x0000001404027981 */ /* 0x001362000c1e1900 */
[----:B------:R-:W-:Y:S05]  /*1480*/  BRA `(.L_x_13) ;  /* 0x0000000000047947 */ /* 0x000fea0003800000 */
.L_x_14:
[----:B------:R-:W2:Y:S02]  /*1490*/  LDC R2, c[0x0][0x580] ;  /* 0x00016000ff027b82 */ /* 0x000ea40000000800 */
.L_x_13:
[----:B------:R-:W-:Y:S02]  /*14a0*/  ULDC.64 UR4, c[0x0][0x5a0] ;  /* 0x0001680000047ab9 */ /* 0x000fe40000000a00 */
[----:B------:R-:W-:-:S04]  /*14b0*/  ISETP.NE.U32.AND P0, PT, RZ, UR4, PT ;  /* 0x00000004ff007c0c */ /* 0x000fc8000bf05070 */
[----:B------:R-:W-:-:S13]  /*14c0*/  ISETP.NE.AND.EX P0, PT, RZ, UR5, PT, P0 ;  /* 0x00000005ff007c0c */ /* 0x000fda000bf05300 */
[----:B------:R-:W-:Y:S05]  /*14d0*/  @!P0 BRA `(.L_x_15) ;  /* 0x00000000001c8947 */ /* 0x000fea0003800000 */
[----:B01----:R-:W0:Y:S02]  /*14e0*/  LDC.64 R4, c[0x0][0x5a0] ;  /* 0x00016800ff047b82 */ /* 0x003e240000000a00 */
[----:B0-----:R-:W3:Y:S02]  /*14f0*/  LDG.E.64 R4, desc[UR20][R4.64] ;  /* 0x0000001404047981 */ /* 0x001ee4000c1e1b00 */
[----:B---3--:R-:W-:-:S04]  /*1500*/  ISETP.NE.U32.AND P0, PT, R4, RZ, PT ;  /* 0x000000ff0400720c */ /* 0x008fc80003f05070 */
[----:B------:R-:W-:-:S13]  /*1510*/  ISETP.NE.AND.EX P0, PT, R5, RZ, PT, P0 ;  /* 0x000000ff0500720c */ /* 0x000fda0003f05300 */
[----:B------:R-:W-:Y:S05]  /*1520*/  @!P0 BRA `(.L_x_15) ;  /* 0x0000000000088947 */ /* 0x000fea0003800000 */
[----:B------:R0:W5:Y:S01]  /*1530*/  LD.E R14, desc[UR20][R4.64] ;  /* 0x00000014040e7980 */ /* 0x000162000c101900 */
[----:B------:R-:W-:Y:S05]  /*1540*/  BRA `(.L_x_16) ;  /* 0x0000000000207947 */ /* 0x000fea0003800000 */
.L_x_15:
[----:B------:R-:W-:Y:S02]  /*1550*/  ULDC.64 UR4, c[0x0][0x590] ;  /* 0x0001640000047ab9 */ /* 0x000fe40000000a00 */
[----:B------:R-:W-:-:S04]  /*1560*/  ISETP.NE.U32.AND P0, PT, RZ, UR4, PT ;  /* 0x00000004ff007c0c */ /* 0x000fc8000bf05070 */
[----:B------:R-:W-:-:S13]  /*1570*/  ISETP.NE.AND.EX P0, PT, RZ, UR5, PT, P0 ;  /* 0x00000005ff007c0c */ /* 0x000fda000bf05300 */
[----:B------:R-:W-:Y:S05]  /*1580*/  @!P0 BRA `(.L_x_17) ;  /* 0x00000000000c8947 */ /* 0x000fea0003800000 */
[----:B------:R-:W3:Y:S02]  /*1590*/  LDC.64 R14, c[0x0][0x590] ;  /* 0x00016400ff0e7b82 */ /* 0x000ee40000000a00 */
[----:B---3--:R3:W5:Y:S01]  /*15a0*/  LDG.E R14, desc[UR20][R14.64] ;  /* 0x000000140e0e7981 */ /* 0x008762000c1e1900 */
[----:B------:R-:W-:Y:S05]  /*15b0*/  BRA `(.L_x_16) ;  /* 0x0000000000047947 */ /* 0x000fea0003800000 */
.L_x_17:
[----:B------:R-:W4:Y:S02]  /*15c0*/  LDC R14, c[0x0][0x584] ;  /* 0x00016100ff0e7b82 */ /* 0x000f240000000800 */
.L_x_16:
[----:B------:R-:W-:-:S13]  /*15d0*/  LOP3.LUT P0, RZ, R16, 0xff, RZ, 0xc0, !PT ;  /* 0x000000ff10ff7812 */ /* 0x000fda000780c0ff */
[----:B------:R-:W-:Y:S05]  /*15e0*/  @!P0 EXIT ;  /* 0x000000000000894d */ /* 0x000fea0003800000 */
[----:B------:R-:W2:Y:S01]  /*15f0*/  LDC R16, c[0x0][0x658] ;  /* 0x00019600ff107b82 */ /* 0x000ea20000000800 */
[----:B------:R-:W-:Y:S01]  /*1600*/  LOP3.LUT R12, R12, 0x1, RZ, 0xc0, !PT ;  /* 0x000000010c0c7812 */ /* 0x000fe200078ec0ff */
[----:B------:R-:W-:Y:S01]  /*1610*/  ULDC.64 UR6, c[0x0][0x288] ;  /* 0x0000a20000067ab9 */ /* 0x000fe20000000a00 */
[----:B------:R-:W-:Y:S01]  /*1620*/  SHF.R.U32.HI R10, RZ, 0x2, R11 ;  /* 0x00000002ff0a7819 */ /* 0x000fe2000001160b */
[----:B------:R-:W-:Y:S01]  /*1630*/  UIADD3 UR4, UR7, 0x1f, URZ ;  /* 0x0000001f07047890 */ /* 0x000fe2000fffe03f */
[----:B------:R-:W-:Y:S01]  /*1640*/  SHF.R.U32.HI R13, RZ, 0x1, R0 ;  /* 0x00000001ff0d7819 */ /* 0x000fe20000011600 */
[----:B------:R-:W-:Y:S01]  /*1650*/  IMAD.SHL.U32 R19, R12, 0x40, RZ ;  /* 0x000000400c137824 */ /* 0x000fe200078e00ff */
[----:B------:R-:W-:Y:S01]  /*1660*/  LOP3.LUT R10, R10, 0x7, RZ, 0xc0, !PT ;  /* 0x000000070a0a7812 */ /* 0x000fe200078ec0ff */
[----:B01----:R-:W0:Y:S01]  /*1670*/  LDC.64 R4, c[0x0][0x5c8] ;  /* 0x00017200ff047b82 */ /* 0x003e220000000a00 */
[----:B------:R-:W-:Y:S01]  /*1680*/  LOP3.LUT R0, R11, 0x3, RZ, 0xc0, !PT ;  /* 0x000000030b007812 */ /* 0x000fe200078ec0ff */
[----:B------:R-:W-:Y:S01]  /*1690*/  USHF.R.S32.HI UR5, URZ, 0x1f, UR4 ;  /* 0x0000001f3f057899 */ /* 0x000fe20008011404 */
[----:B------:R-:W-:Y:S01]  /*16a0*/  IMAD.U32 R17, RZ, RZ, UR6 ;  /* 0x00000006ff117e24 */ /* 0x000fe2000f8e00ff */
[----:B---3--:R-:W-:Y:S01]  /*16b0*/  LOP3.LUT R15, R13, 0x30, RZ, 0xc0, !PT ;  /* 0x000000300d0f7812 */ /* 0x008fe200078ec0ff */
[----:B------:R-:W-:Y:S01]  /*16c0*/  IMAD.SHL.U32 R18, R11, 0x2, RZ ;  /* 0x000000020b127824 */ /* 0x000fe200078e00ff */
[--C-:B------:R-:W-:Y:S01]  /*16d0*/  LOP3.LUT R13, R19, 0x40, R10.reuse, 0xe2, !PT ;  /* 0x00000040130d7812 */ /* 0x100fe200078ee20a */
[----:B------:R-:W-:Y:S01]  /*16e0*/  ULEA.HI UR5, UR5, UR4, URZ, 0x5 ;  /* 0x0000000405057291 */ /* 0x000fe2000f8f283f */
[----:B------:R-:W-:Y:S01]  /*16f0*/  IMAD R0, R0, -0x2, R17 ;  /* 0xfffffffe00007824 */ /* 0x000fe200078e0211 */
[-C--:B------:R-:W-:Y:S01]  /*1700*/  IADD3 R17, RZ, -R15.reuse, -R10 ;  /* 0x8000000fff117210 */ /* 0x080fe20007ffe80a */
[----:B------:R-:W-:Y:S01]  /*1710*/  ULDC UR4, c[0x0][0x284] ;  /* 0x0000a10000047ab9 */ /* 0x000fe20000000800 */
[----:B------:R-:W-:Y:S01]  /*1720*/  LOP3.LUT R10, R13, R15, RZ, 0xfc, !PT ;  /* 0x0000000f0d0a7212 */ /* 0x000fe200078efcff */
[----:B------:R-:W-:Y:S01]  /*1730*/  IMAD.MOV.U32 R13, RZ, RZ, -0x1 ;  /* 0xffffffffff0d7424 */ /* 0x000fe200078e00ff */
[----:B------:R-:W-:Y:S01]  /*1740*/  USHF.R.S32.HI UR9, URZ, 0x5, UR5 ;  /* 0x000000053f097899 */ /* 0x000fe20008011405 */
[----:B------:R-:W-:Y:S01]  /*1750*/  IMAD.MOV.U32 R15, RZ, RZ, 0x1 ;  /* 0x00000001ff0f7424 */ /* 0x000fe200078e00ff */
[----:B------:R-:W-:Y:S01]  /*1760*/  LOP3.LUT R19, R11, 0x80, RZ, 0xc0, !PT ;  /* 0x000000800b137812 */ /* 0x000fe200078ec0ff */
[----:B------:R-:W-:Y:S01]  /*1770*/  IMAD R17, R12, -0x40, R17 ;  /* 0xffffffc00c117824 */ /* 0x000fe200078e0211 */
[----:B------:R-:W-:Y:S01]  /*1780*/  UISETP.LT.AND UP0, UPT, UR9, 0x1, UPT ;  /* 0x000000010900788c */ /* 0x000fe2000bf01270 */
[-C--:B--2---:R-:W-:Y:S01]  /*1790*/  SHF.L.U32 R13, R13, R16.reuse, RZ ;  /* 0x000000100d0d7219 */ /* 0x084fe200000006ff */
[----:B------:R-:W-:Y:S01]  /*17a0*/  IMAD.MOV.U32 R11, RZ, RZ, RZ ;  /* 0x000000ffff0b7224 */ /* 0x000fe200078e00ff */
[----:B------:R-:W-:Y:S01]  /*17b0*/  SHF.L.U32 R15, R15, R16, RZ ;  /* 0x000000100f0f7219 */ /* 0x000fe200000006ff */
[----:B------:R-:W-:Y:S01]  /*17c0*/  USEL UR10, UR9, 0x1, UP0 ;  /* 0x00000001090a7887 */ /* 0x000fe20008000000 */
[----:B------:R-:W-:Y:S01]  /*17d0*/  LOP3.LUT R50, R6, 0x1, RZ, 0xfc, !PT ;  /* 0x0000000106327812 */ /* 0x000fe200078efcff */
[----:B------:R-:W-:Y:S01]  /*17e0*/  VIADD R23, R17, UR4 ;  /* 0x0000000411177c36 */ /* 0x000fe20008000000 */
[C---:B0-----:R-:W-:Y:S01]  /*17f0*/  SHF.L.U64.HI R20, R4.reuse, 0x7, R5 ;  /* 0x0000000704147819 */ /* 0x041fe20000010205 */
[C---:B------:R-:W-:Y:S01]  /*1800*/  IMAD.SHL.U32 R21, R4.reuse, 0x80, RZ ;  /* 0x0000008004157824 */ /* 0x040fe200078e00ff */
[----:B------:R-:W-:Y:S01]  /*1810*/  SHF.R.U32.HI R19, RZ, 0x7, R19 ;  /* 0x00000007ff137819 */ /* 0x000fe20000011613 */
[----:B------:R-:W-:Y:S01]  /*1820*/  UIADD3 UR10, UR9, -UR10, URZ ;  /* 0x8000000a090a7290 */ /* 0x000fe2000fffe03f */
[----:B------:R-:W-:Y:S01]  /*1830*/  SHF.L.U64.HI R5, R4, 0x3, R5 ;  /* 0x0000000304057819 */ /* 0x000fe20000010205 */
[----:B------:R-:W-:Y:S01]  /*1840*/  UMOV UR4, URZ ;  /* 0x0000003f00047c82 */ /* 0x000fe20008000000 */
[----:B------:R-:W-:Y:S01]  /*1850*/  LOP3.LUT R22, RZ, R13, RZ, 0x33, !PT ;  /* 0x0000000dff167212 */ /* 0x000fe200078e33ff */
[----:B------:R-:W-:-:S08]  /*1860*/  UMOV UR5, URZ ;  /* 0x0000003f00057c82 */ /* 0x000fd00008000000 */
.L_x_58:
[----:B------:R-:W0:Y:S01]  /*1870*/  SHFL.IDX PT, R13, R19, RZ, 0x1f ;  /* 0x00001fff130d7589 */ /* 0x000e2200000e0000 */
[----:B------:R-:W1:Y:S01]  /*1880*/  S2UR UR8, SR_CgaCtaId ;  /* 0x00000000000879c3 */ /* 0x000e620000008800 */
[----:B------:R-:W-:Y:S01]  /*1890*/  UMOV UR11, 0x400 ;  /* 0x00000400000b7882 */ /* 0x000fe20000000000 */
[----:B------:R-:W-:Y:S01]  /*18a0*/  UMOV UR12, UR5 ;  /* 0x00000005000c7c82 */ /* 0x000fe20008000000 */
[----:B------:R-:W-:Y:S01]  /*18b0*/  IMAD.MOV.U32 R36, RZ, RZ, RZ ;  /* 0x000000ffff247224 */ /* 0x000fe200078e00ff */
[----:B------:R-:W-:Y:S02]  /*18c0*/  CS2R R38, SRZ ;  /* 0x0000000000267805 */ /* 0x000fe4000001ff00 */
[----:B------:R-:W-:Y:S02]  /*18d0*/  CS2R R40, SRZ ;  /* 0x0000000000287805 */ /* 0x000fe4000001ff00 */
[----:B------:R-:W-:Y:S01]  /*18e0*/  CS2R R42, SRZ ;  /* 0x00000000002a7805 */ /* 0x000fe2000001ff00 */
[----:B------:R-:W-:Y:S01]  /*18f0*/  IMAD.MOV.U32 R45, RZ, RZ, RZ ;  /* 0x000000ffff2d7224 */ /* 0x000fe200078e00ff */
[----:B--2---:R-:W2:Y:S01]  /*1900*/  LDC R12, c[0x0][0x28c] ;  /* 0x0000a300ff0c7b82 */ /* 0x004ea20000000800 */
[----:B------:R-:W-:Y:S01]  /*1910*/  IMAD.U32 R32, RZ, RZ, UR4 ;  /* 0x00000004ff207e24 */ /* 0x000fe2000f8e00ff */
[----:B------:R-:W-:-:S02]  /*1920*/  CS2R R24, SRZ ;  /* 0x0000000000187805 */ /* 0x000fc4000001ff00 */
[----:B------:R-:W-:Y:S02]  /*1930*/  CS2R R26, SRZ ;  /* 0x00000000001a7805 */ /* 0x000fe4000001ff00 */
[----:B------:R-:W-:Y:S02]  /*1940*/  CS2R R28, SRZ ;  /* 0x00000000001c7805 */ /* 0x000fe4000001ff00 */
[----:B------:R-:W-:Y:S02]  /*1950*/  CS2R R30, SRZ ;  /* 0x00000000001e7805 */ /* 0x000fe4000001ff00 */
[----:B0-----:R-:W-:Y:S01]  /*1960*/  R2UR UR6, R13 ;  /* 0x000000000d0672ca */ /* 0x001fe200000e0000 */
[----:B-1----:R-:W-:Y:S01]  /*1970*/  ULEA UR11, UR8, UR11, 0x18 ;  /* 0x0000000b080b7291 */ /* 0x002fe2000f8ec03f */
[----:B--2---:R-:W-:-:S11]  /*1980*/  ISETP.GE.AND P0, PT, R12, 0x1, PT ;  /* 0x000000010c00780c */ /* 0x004fd60003f06270 */
[----:B------:R-:W-:-:S04]  /*1990*/  ULEA.HI UR7, UR6, UR6, URZ, 0x1 ;  /* 0x0000000606077291 */ /* 0x000fc8000f8f083f */
[----:B------:R-:W-:-:S04]  /*19a0*/  ULOP3.LUT UR7, UR7, 0x1ffffe, URZ, 0xc0, !UPT ;  /* 0x001ffffe07077892 */ /* 0x000fc8000f8ec03f */
[----:B------:R-:W-:-:S03]  /*19b0*/  UIADD3 UR8, UR6, -UR7, URZ ;  /* 0x8000000706087290 */ /* 0x000fc6000fffe03f */
[----:B------:R-:W-:Y:S01]  /*19c0*/  UMOV UR6, URZ ;  /* 0x0000003f00067c82 */ /* 0x000fe20008000000 */
[----:B------:R-:W-:Y:S01]  /*19d0*/  ULEA UR8, UR8, UR11, 0xb ;  /* 0x0000000b08087291 */ /* 0x000fe2000f8e583f */
[----:B------:R-:W-:-:S03]  /*19e0*/  UMOV UR7, URZ ;  /* 0x0000003f00077c82 */ /* 0x000fc60008000000 */
[----:B------:R-:W-:-:S04]  /*19f0*/  UIADD3 UR8, UR8, 0x300, URZ ;  /* 0x0000030008087890 */ /* 0x000fc8000fffe03f */
[----:B------:R-:W-:-:S04]  /*1a00*/  USHF.R.U32.HI UR8, URZ, 0x4, UR8 ;  /* 0x000000043f087899 */ /* 0x000fc80008011608 */
[----:B------:R-:W-:-:S04]  /*1a10*/  ULOP3.LUT UR8, UR8, 0x3fff, URZ, 0xc0, !UPT ;  /* 0x00003fff08087892 */ /* 0x000fc8000f8ec03f */
[----:B------:R-:W-:-:S03]  /*1a20*/  ULOP3.LUT UR22, UR8, 0x10000, URZ, 0xfc, !UPT ;  /* 0x0001000008167892 */ /* 0x000fc6000f8efc3f */
[----:B------:R-:W-:Y:S01]  /*1a30*/  UMOV UR8, URZ ;  /* 0x0000003f00087c82 */ /* 0x000fe20008000000 */
[----:B-----5:R-:W-:Y:S08]  /*1a40*/  @!P0 BRA `(.L_x_18) ;  /* 0x0000000000d88947 */ /* 0x020ff00003800000 */
[----:B------:R-:W-:-:S13]  /*1a50*/  ISETP.NE.AND P1, PT, R50, 0x3, PT ;  /* 0x000000033200780c */ /* 0x000fda0003f25270 */
[----:B------:R-:W-:Y:S05]  /*1a60*/  @!P1 BRA `(.L_x_19) ;  /* 0x0000000000049947 */ /* 0x000fea0003800000 */
[----:B------:R-:W-:Y:S01]  /*1a70*/  BPT.TRAP 0x1 ;  /* 0x000000040000795c */ /* 0x000fe20000300000 */
.L_x_19:
[----:B------:R-:W-:Y:S01]  /*1a80*/  ULEA UR6, UR5, UR11, 0x3 ;  /* 0x0000000b05067291 */ /* 0x000fe2000f8e183f */
[----:B------:R-:W-:-:S05]  /*1a90*/  IMAD.U32 R12, RZ, RZ, UR4 ;  /* 0x00000004ff0c7e24 */ /* 0x000fca000f8e00ff */
[----:B------:R-:W-:-:S04]  /*1aa0*/  SHF.L.U32 R12, R12, 0x1f, RZ ;  /* 0x0000001f0c0c7819 */ /* 0x000fc800000006ff */
[----:B------:R0:W1:Y:S01]  /*1ab0*/  SYNCS.PHASECHK.TRANS64.TRYWAIT P0, [UR6], R12 ;  /* 0x0000000cff0075a7 */ /* 0x0000620008000146 */
[----:B------:R-:W-:Y:S05]  /*1ac0*/  @!P1 BRA `(.L_x_20) ;  /* 0x0000000000049947 */ /* 0x000fea0003800000 */
[----:B------:R-:W-:Y:S01]  /*1ad0*/  BPT.TRAP 0x1 ;  /* 0x000000040000795c */ /* 0x000fe20000300000 */
.L_x_20:
[----:B-1----:R-:W-:Y:S05]  /*1ae0*/  @P0 BRA `(.L_x_21) ;  /* 0x0000000000080947 */ /* 0x002fea0003800000 */
[----:B------:R-:W1:Y:S02]  /*1af0*/  SYNCS.PHASECHK.TRANS64.TRYWAIT P0, [UR6], R12 ;  /* 0x0000000cff0075a7 */ /* 0x000e640008000146 */
[----:B-1----:R-:W-:Y:S05]  /*1b00*/  @!P0 BRA `(.L_x_22) ;  /* 0x00000044004c8947 */ /* 0x002fea0003800000 */
.L_x_21:
[----:B------:R-:W-:Y:S01]  /*1b10*/  UIADD3 UR6, UR11, 0x36300, URZ ;  /* 0x000363000b067890 */ /* 0x000fe2000fffe03f */
[----:B------:R-:W-:Y:S01]  /*1b20*/  WARPGROUP.ARRIVE ;  /* 0x00000000000079c5 */ /* 0x000fe20000000000 */
[----:B------:R-:W-:Y:S01]  /*1b30*/  ULDC UR7, c[0x0][0x50c] ;  /* 0x0001430000077ab9 */ /* 0x000fe20000000800 */
[----:B------:R-:W-:Y:S01]  /*1b40*/  UIMAD UR16, UR5, 0x180, UR22 ;  /* 0x00000180051078a4 */ /* 0x000fe2000f8e0216 */
[----:B------:R-:W-:Y:S01]  /*1b50*/  IMAD.MOV.U32 R36, RZ, RZ, RZ ;  /* 0x000000ffff247224 */ /* 0x000fe200078e00ff */
[----:B------:R-:W-:Y:S01]  /*1b60*/  USHF.R.U32.HI UR6, URZ, 0x4, UR6 ;  /* 0x000000043f067899 */ /* 0x000fe20008011606 */
[----:B------:R-:W-:Y:S01]  /*1b70*/  CS2R R38, SRZ ;  /* 0x0000000000267805 */ /* 0x000fe2000001ff00 */
[----:B------:R-:W-:Y:S01]  /*1b80*/  UISETP.NE.AND UP0, UPT, UR7, 0x1, UPT ;  /* 0x000000010700788c */ /* 0x000fe2000bf05270 */
[----:B------:R-:W-:Y:S01]  /*1b90*/  CS2R R40, SRZ ;  /* 0x0000000000287805 */ /* 0x000fe2000001ff00 */
[----:B------:R-:W-:Y:S01]  /*1ba0*/  ULOP3.LUT UR6, UR6, 0x3fff, URZ, 0xc0, !UPT ;  /* 0x00003fff06067892 */ /* 0x000fe2000f8ec03f */
[----:B------:R-:W-:Y:S01]  /*1bb0*/  CS2R R42, SRZ ;  /* 0x00000000002a7805 */ /* 0x000fe2000001ff00 */
[----:B------:R-:W-:Y:S01]  /*1bc0*/  USEL UR7, URZ, 0x1, UP0 ;  /* 0x000000013f077887 */ /* 0x000fe20008000000 */
[----:B------:R-:W-:Y:S01]  /*1bd0*/  IMAD.MOV.U32 R45, RZ, RZ, RZ ;  /* 0x000000ffff2d7224 */ /* 0x000fe200078e00ff */
[----:B------:R-:W-:Y:S01]  /*1be0*/  ULOP3.LUT UR6, UR6, 0x10000, URZ, 0xfc, !UPT ;  /* 0x0001000006067892 */ /* 0x000fe2000f8efc3f */
[----:B------:R-:W-:Y:S01]  /*1bf0*/  UMOV UR17, 0xc0000010 ;  /* 0xc000001000117882 */ /* 0x000fe20000000000 */
[----:B------:R-:W-:-:S02]  /*1c00*/  UMOV UR19, 0xc0000000 ;  /* 0xc000000000137882 */ /* 0x000fc40000000000 */
[----:B------:R-:W-:Y:S01]  /*1c10*/  ULEA UR18, UR5, UR6, 0x4 ;  /* 0x0000000605127291 */ /* 0x000fe2000f8e203f */
[----:B------:R-:W-:Y:S01]  /*1c20*/  ISETP.NE.AND P0, PT, RZ, UR7, PT ;  /* 0x00000007ff007c0c */ /* 0x000fe2000bf05270 */
[----:B------:R-:W-:-:S07]  /*1c30*/  UIADD3 UR6, UR16, 0x100, URZ ;  /* 0x0000010010067890 */ /* 0x000fce000fffe03f */
[----:B------:R-:W-:Y:S01]  /*1c40*/  QGMMA.64x8x32.F32.E4M3.E4M3 R24, gdesc[UR16], RZ, !UPT ;  /* 0x00000000101879f3 */ /* 0x000fe2000c7008ff */
[----:B------:R-:W-:Y:S01]  /*1c50*/  UMOV UR16, UR6 ;  /* 0x0000000600107c82 */ /* 0x000fe20008000000 */
[----:B------:R-:W-:Y:S01]  /*1c60*/  UMOV UR17, 0xc0000010 ;  /* 0xc000001000117882 */ /* 0x000fe20000000000 */
[----:B------:R-:W-:Y:S01]  /*1c70*/  UMOV UR6, 0x1 ;  /* 0x0000000100067882 */ /* 0x000fe20000000000 */
[----:B------:R-:W-:Y:S01]  /*1c80*/  QGMMA.64x8x32.F32.E4M3.E4M3 R28, gdesc[UR16], RZ, !UPT, gsb0 ;  /* 0x00000000101c79f3 */ /* 0x000fe2000c0008ff */
[----:B------:R-:W-:Y:S05]  /*1c90*/  @!P0 BRA `(.L_x_23) ;  /* 0x0000000000288947 */ /* 0x000fea0003800000 */
[----:B------:R-:W-:Y:S02]  /*1ca0*/  WARPGROUP.DEPBAR.LE gsb0, 0x0 ;  /* 0x00008000000079c5 */ /* 0x000fe40000010000 */
[----:B------:R-:W-:-:S01]  /*1cb0*/  FADD R45, RZ, R24 ;  /* 0x00000018ff2d7221 */ /* 0x000fc20000000000 */
[----:B------:R-:W-:Y:S01]  /*1cc0*/  FADD R42, RZ, R25 ;  /* 0x00000019ff2a7221 */ /* 0x000fe20000000000 */
[----:B------:R-:W-:-:S01]  /*1cd0*/  FADD R43, RZ, R26 ;  /* 0x0000001aff2b7221 */ /* 0x000fc20000000000 */
[----:B------:R-:W-:Y:S01]  /*1ce0*/  FADD R40, RZ, R27 ;  /* 0x0000001bff287221 */ /* 0x000fe20000000000 */
[----:B------:R-:W-:-:S01]  /*1cf0*/  FADD R41, RZ, R28 ;  /* 0x0000001cff297221 */ /* 0x000fc20000000000 */
[----:B------:R-:W-:Y:S01]  /*1d00*/  FADD R38, RZ, R29 ;  /* 0x0000001dff267221 */ /* 0x000fe20000000000 */
[----:B------:R-:W-:-:S01]  /*1d10*/  FADD R39, RZ, R30 ;  /* 0x0000001eff277221 */ /* 0x000fc20000000000 */
[----:B------:R-:W-:Y:S01]  /*1d20*/  FADD R36, RZ, R31 ;  /* 0x0000001fff247221 */ /* 0x000fe20000000000 */
[----:B------:R-:W-:-:S06]  /*1d30*/  UMOV UR6, URZ ;  /* 0x0000003f00067c82 */ /* 0x000fcc0008000000 */
.L_x_23:
[----:B------:R-:W-:-:S04]  /*1d40*/  UIADD3 UR12, UR5, 0x1, URZ ;  /* 0x00000001050c7890 */ /* 0x000fc8000fffe03f */
[----:B------:R-:W-:-:S04]  /*1d50*/  UISETP.NE.AND UP0, UPT, UR12, 0x24, UPT ;  /* 0x000000240c00788c */ /* 0x000fc8000bf05270 */
[----:B------:R-:W-:Y:S02]  /*1d60*/  USEL UR8, URZ, 0x1, UP0 ;  /* 0x000000013f087887 */ /* 0x000fe40008000000 */
[----:B------:R-:W-:Y:S02]  /*1d70*/  USEL UR12, UR12, URZ, UP0 ;  /* 0x0000003f0c0c7287 */ /* 0x000fe40008000000 */
[----:B------:R-:W-:-:S06]  /*1d80*/  ULOP3.LUT UR8, UR4, UR8, URZ, 0x3c, !UPT ;  /* 0x0000000804087292 */ /* 0x000fcc000f8e3c3f */
[----:B------:R-:W-:Y:S01]  /*1d90*/  IMAD.U32 R32, RZ, RZ, UR8 ;  /* 0x00000008ff207e24 */ /* 0x000fe2000f8e00ff */
[----:B------:R-:W-:-:S06]  /*1da0*/  UMOV UR8, 0x1 ;  /* 0x0000000100087882 */ /* 0x000fcc0000000000 */
.L_x_18:
[----:B------:R-:W-:-:S06]  /*1db0*/  UISETP.GE.AND UP0, UPT, UR10, 0x1, UPT ;  /* 0x000000010a00788c */ /* 0x000fcc000bf06270 */
[----:B------:R-:W-:-:S13]  /*1dc0*/  PLOP3.LUT P0, PT, PT, PT, UP0, 0x80, 0x0 ;  /* 0x000000000000781c */ /* 0x000fda0003f0f008 */
[----:B------:R-:W-:Y:S05]  /*1dd0*/  @!P0 BRA `(.L_x_24) ;  /* 0x0000000400208947 */ /* 0x000fea0003800000 */
[----:B01----:R-:W-:Y:S01]  /*1de0*/  IMAD.U32 R12, RZ, RZ, UR10 ;  /* 0x0000000aff0c7e24 */ /* 0x003fe2000f8e00ff */
[----:B------:R-:W-:Y:S01]  /*1df0*/  ULDC UR23, c[0x0][0x50c] ;  /* 0x0001430000177ab9 */ /* 0x000fe20000000800 */
[----:B------:R-:W-:-:S07]  /*1e00*/  IMAD.U32 R13, RZ, RZ, UR5 ;  /* 0x00000005ff0d7e24 */ /* 0x000fce000f8e00ff */
.L_x_32:
[----:B------:R-:W-:-:S13]  /*1e10*/  ISETP.NE.AND P1, PT, R50, 0x3, PT ;  /* 0x000000033200780c */ /* 0x000fda0003f25270 */
[----:B------:R-:W-:Y:S05]  /*1e20*/  @!P1 BRA `(.L_x_25) ;  /* 0x0000000000049947 */ /* 0x000fea0003800000 */
[----:B------:R-:W-:Y:S01]  /*1e30*/  BPT.TRAP 0x1 ;  /* 0x000000040000795c */ /* 0x000fe20000300000 */
.L_x_25:
[----:B------:R-:W0:Y:S01]  /*1e40*/  S2UR UR16, SR_CgaCtaId ;  /* 0x00000000001079c3 */ /* 0x000e220000008800 */
[----:B------:R-:W-:Y:S01]  /*1e50*/  UMOV UR11, 0x400 ;  /* 0x00000400000b7882 */ /* 0x000fe20000000000 */
[----:B------:R-:W-:Y:S01]  /*1e60*/  SHF.L.U32 R16, R32, 0x1f, RZ ;  /* 0x0000001f20107819 */ /* 0x000fe200000006ff */
[----:B0-----:R-:W-:-:S04]  /*1e70*/  ULEA UR11, UR16, UR11, 0x18 ;  /* 0x0000000b100b7291 */ /* 0x001fc8000f8ec03f */
[----:B------:R-:W-:-:S09]  /*1e80*/  ULEA UR16, UR12, UR11, 0x3 ;  /* 0x0000000b0c107291 */ /* 0x000fd2000f8e183f */
[----:B------:R0:W1:Y:S01]  /*1e90*/  SYNCS.PHASECHK.TRANS64.TRYWAIT P0, [UR16], R16 ;  /* 0x00000010ff0075a7 */ /* 0x0000620008000150 */
[----:B------:R-:W-:Y:S05]  /*1ea0*/  @!P1 BRA `(.L_x_26) ;  /* 0x0000000000049947 */ /* 0x000fea0003800000 */
[----:B------:R-:W-:Y:S01]  /*1eb0*/  BPT.TRAP 0x1 ;  /* 0x000000040000795c */ /* 0x000fe20000300000 */
.L_x_26:
[----:B-1----:R-:W-:Y:S05]  /*1ec0*/  @P0 BRA `(.L_x_27) ;  /* 0x0000000000080947 */ /* 0x002fea0003800000 */
[----:B------:R-:W1:Y:S02]  /*1ed0*/  SYNCS.PHASECHK.TRANS64.TRYWAIT P0, [UR16], R16 ;  /* 0x00000010ff0075a7 */ /* 0x000e640008000150 */
[----:B-1----:R-:W-:Y:S05]  /*1ee0*/  @!P0 BRA `(.L_x_28) ;  /* 0x00000040006c8947 */ /* 0x002fea0003800000 */
.L_x_27:
[----:B------:R-:W-:Y:S01]  /*1ef0*/  UIADD3 UR16, UR11, 0x36300, URZ ;  /* 0x000363000b107890 */ /* 0x000fe2000fffe03f */
[----:B------:R-:W-:Y:S01]  /*1f00*/  WARPGROUP.ARRIVE ;  /* 0x00000000000079c5 */ /* 0x000fe20000000000 */
[----:B------:R-:W-:Y:S02]  /*1f10*/  UISETP.NE.AND UP0, UPT, UR7, URZ, UPT ;  /* 0x0000003f0700728c */ /* 0x000fe4000bf05270 */
[----:B------:R-:W-:Y:S02]  /*1f20*/  USHF.R.U32.HI UR16, URZ, 0x4, UR16 ;  /* 0x000000043f107899 */ /* 0x000fe40008011610 */
[----:B------:R-:W-:Y:S02]  /*1f30*/  USEL UR8, UR8, URZ, !UP0 ;  /* 0x0000003f08087287 */ /* 0x000fe4000c000000 */
[----:B------:R-:W-:Y:S02]  /*1f40*/  ULOP3.LUT UR16, UR16, 0x3fff, URZ, 0xc0, !UPT ;  /* 0x00003fff10107892 */ /* 0x000fe4000f8ec03f */
[----:B------:R-:W-:-:S02]  /*1f50*/  UISETP.NE.U32.AND UP0, UPT, UR8, URZ, UPT ;  /* 0x0000003f0800728c */ /* 0x000fc4000bf05070 */
[----:B------:R-:W-:Y:S02]  /*1f60*/  ULOP3.LUT UR18, UR16, 0x10000, URZ, 0xfc, !UPT ;  /* 0x0001000010127892 */ /* 0x000fe4000f8efc3f */
[----:B------:R-:W-:Y:S02]  /*1f70*/  UIMAD UR16, UR12, 0x180, UR22 ;  /* 0x000001800c1078a4 */ /* 0x000fe4000f8e0216 */
[----:B------:R-:W-:Y:S02]  /*1f80*/  ULEA UR18, UR12, UR18, 0x4 ;  /* 0x000000120c127291 */ /* 0x000fe4000f8e203f */
[----:B------:R-:W-:Y:S01]  /*1f90*/  UIADD3 UR7, UR16, 0x100, URZ ;  /* 0x0000010010077890 */ /* 0x000fe2000fffe03f */
[----:B------:R-:W-:Y:S01]  /*1fa0*/  UMOV UR17, 0xc0000010 ;  /* 0xc000001000117882 */ /* 0x000fe20000000000 */
[----:B------:R-:W-:Y:S01]  /*1fb0*/  UMOV UR19, 0xc0000000 ;  /* 0xc000000000137882 */ /* 0x000fe20000000000 */
[----:B------:R-:W-:-:S04]  /*1fc0*/  UIADD3 UR6, UR6, 0x1, URZ ;  /* 0x0000000106067890 */ /* 0x000fc8000fffe03f */
[----:B------:R-:W-:Y:S01]  /*1fd0*/  QGMMA.64x8x32.F32.E4M3.E4M3 R24, gdesc[UR16], R24, UP0 ;  /* 0x00000000101879f3 */ /* 0x000fe2000bf00818 */
[----:B------:R-:W-:Y:S01]  /*1fe0*/  UMOV UR16, UR7 ;  /* 0x0000000700107c82 */ /* 0x000fe20008000000 */
[----:B------:R-:W-:Y:S02]  /*1ff0*/  UMOV UR17, 0xc0000010 ;  /* 0xc000001000117882 */ /* 0x000fe40000000000 */
[----:B------:R-:W-:Y:S01]  /*2000*/  QGMMA.64x8x32.F32.E4M3.E4M3 R28, gdesc[UR16], R28, UP0, gsb0 ;  /* 0x00000000101c79f3 */ /* 0x000fe2000b80081c */
[----:B------:R-:W-:-:S04]  /*2010*/  UISETP.NE.AND UP0, UPT, UR6, UR23, UPT ;  /* 0x000000170600728c */ /* 0x000fc8000bf05270 */
[----:B------:R-:W-:-:S06]  /*2020*/  USEL UR7, URZ, 0x1, UP0 ;  /* 0x000000013f077887 */ /* 0x000fcc0008000000 */
[----:B------:R-:W-:Y:S01]  /*2030*/  ISETP.NE.AND P0, PT, RZ, UR7, PT ;  /* 0x00000007ff007c0c */ /* 0x000fe2000bf05270 */
[----:B------:R-:W-:-:S12]  /*2040*/  WARPGROUP.DEPBAR.LE gsb0, 0x1 ;  /* 0x00008000000079c5 */ /* 0x000fd80000010100 */
[----:B------:R-:W-:Y:S05]  /*2050*/  @!P0 BRA `(.L_x_29) ;  /* 0x0000000000288947 */ /* 0x000fea0003800000 */
[----:B------:R-:W-:Y:S02]  /*2060*/  WARPGROUP.DEPBAR.LE gsb0, 0x0 ;  /* 0x00008000000079c5 */ /* 0x000fe40000010000 */
[----:B------:R-:W-:-:S01]  /*2070*/  FADD R45, R24, R45 ;  /* 0x0000002d182d7221 */ /* 0x000fc20000000000 */
[----:B------:R-:W-:Y:S01]  /*2080*/  FADD R42, R25, R42 ;  /* 0x0000002a192a7221 */ /* 0x000fe20000000000 */
[----:B------:R-:W-:-:S01]  /*2090*/  FADD R43, R26, R43 ;  /* 0x0000002b1a2b7221 */ /* 0x000fc20000000000 */
[----:B------:R-:W-:Y:S01]  /*20a0*/  FADD R40, R27, R40 ;  /* 0x000000281b287221 */ /* 0x000fe20000000000 */
[----:B------:R-:W-:-:S01]  /*20b0*/  FADD R41, R28, R41 ;  /* 0x000000291c297221 */ /* 0x000fc20000000000 */
[----:B------:R-:W-:Y:S01]  /*20c0*/  FADD R38, R29, R38 ;  /* 0x000000261d267221 */ /* 0x000fe20000000000 */
[----:B------:R-:W-:-:S01]  /*20d0*/  FADD R39, R30, R39 ;  /* 0x000000271e277221 */ /* 0x000fc20000000000 */
[----:B------:R-:W-:Y:S01]  /*20e0*/  FADD R36, R36, R31 ;  /* 0x0000001f24247221 */ /* 0x000fe20000000000 */
[----:B------:R-:W-:-:S06]  /*20f0*/  UMOV UR6, URZ ;  /* 0x0000003f00067c82 */ /* 0x000fcc0008000000 */
.L_x_29:
[----:B------:R-:W-:Y:S05]  /*2100*/  @!P1 BRA `(.L_x_30) ;  /* 0x0000000000049947 */ /* 0x000fea0003800000 */
[----:B------:R-:W-:Y:S01]  /*2110*/  BPT.TRAP 0x1 ;  /* 0x000000040000795c */ /* 0x000fe20000300000 */
.L_x_30:
[----:B------:R-:W-:-:S13]  /*2120*/  ISETP.NE.AND P0, PT, R7, RZ, PT ;  /* 0x000000ff0700720c */ /* 0x000fda0003f05270 */
[----:B01----:R-:W-:-:S05]  /*2130*/  @P0 LEA R16, R13, UR11, 0x3 ;  /* 0x0000000b0d100c11 */ /* 0x003fca000f8e18ff */
[----:B------:R-:W-:-:S05]  /*2140*/  @P0 VIADD R16, R16, 0x120 ;  /* 0x0000012010100836 */ /* 0x000fca0000000000 */
[----:B------:R-:W-:-:S04]  /*2150*/  @P0 PRMT R16, R3, 0x654, R16 ;  /* 0x0000065403100816 */ /* 0x000fc80000000010 */
[----:B------:R0:W-:Y:S01]  /*2160*/  @P0 SYNCS.ARRIVE.TRANS64.RED.A1T0 RZ, [R16+URZ], RZ ;  /* 0x000000ff10ff09a7 */ /* 0x0001e2000810043f */
[----:B------:R-:W-:-:S13]  /*2170*/  ISETP.GT.U32.AND P0, PT, R6, 0x1, PT ;  /* 0x000000010600780c */ /* 0x000fda0003f04070 */
[----:B0-----:R-:W-:Y:S05]  /*2180*/  @P0 BRA `(.L_x_31) ;  /* 0x0000000000040947 */ /* 0x001fea0003800000 */
[----:B------:R-:W-:Y:S01]  /*2190*/  BPT.TRAP 0x1 ;  /* 0x000000040000795c */ /* 0x000fe20000300000 */
.L_x_31:
[----:B------:R-:W-:Y:S01]  /*21a0*/  UIADD3 UR12, UR12, 0x1, URZ ;  /* 0x000000010c0c7890 */ /* 0x000fe2000fffe03f */
[C---:B------:R-:W-:Y:S01]  /*21b0*/  ISETP.GT.AND P1, PT, R12.reuse, 0x1, PT ;  /* 0x000000010c00780c */ /* 0x040fe20003f24270 */
[----:B------:R-:W-:Y:S02]  /*21c0*/  VIADD R13, R13, 0x1 ;  /* 0x000000010d0d7836 */ /* 0x000fe40000000000 */
[----:B------:R-:W-:Y:S01]  /*21d0*/  UISETP.NE.AND UP0, UPT, UR12, 0x24, UPT ;  /* 0x000000240c00788c */ /* 0x000fe2000bf05270 */
[----:B------:R-:W-:Y:S02]  /*21e0*/  VIADD R12, R12, 0xffffffff ;  /* 0xffffffff0c0c7836 */ /* 0x000fe40000000000 */
[C---:B------:R-:W-:Y:S01]  /*21f0*/  ISETP.NE.AND P0, PT, R13.reuse, 0x24, PT ;  /* 0x000000240d00780c */ /* 0x040fe20003f05270 */
[----:B------:R-:W-:Y:S02]  /*2200*/  USEL UR8, URZ, 0x1, UP0 ;  /* 0x000000013f087887 */ /* 0x000fe40008000000 */
[----:B------:R-:W-:Y:S01]  /*2210*/  USEL UR12, UR12, URZ, UP0 ;  /* 0x0000003f0c0c7287 */ /* 0x000fe20008000000 */
[----:B------:R-:W-:-:S03]  /*2220*/  SEL R13, R13, RZ, P0 ;  /* 0x000000ff0d0d7207 */ /* 0x000fc60000000000 */
[----:B------:R-:W-:Y:S01]  /*2230*/  LOP3.LUT R32, R32, UR8, RZ, 0x3c, !PT ;  /* 0x0000000820207c12 */ /* 0x000fe2000f8e3cff */
[----:B------:R-:W-:Y:S01]  /*2240*/  UMOV UR8, 0x1 ;  /* 0x0000000100087882 */ /* 0x000fe20000000000 */
[----:B------:R-:W-:Y:S06]  /*2250*/  @P1 BRA `(.L_x_32) ;  /* 0xfffffff800ec1947 */ /* 0x000fec000383ffff */
.L_x_24:
[----:B------:R-:W-:Y:S01]  /*2260*/  UISETP.NE.AND UP0, UPT, UR6, URZ, UPT ;  /* 0x0000003f0600728c */ /* 0x000fe2000bf05270 */
[----:B01----:R-:W0:Y:S03]  /*2270*/  LDC R12, c[0x0][0x28c] ;  /* 0x0000a300ff0c7b82 */ /* 0x003e260000000800 */
[----:B------:R-:W-:-:S06]  /*2280*/  USEL UR6, URZ, 0x1, !UP0 ;  /* 0x000000013f067887 */ /* 0x000fcc000c000000 */
[----:B------:R-:W-:Y:S02]  /*2290*/  ISETP.NE.AND P0, PT, RZ, UR6, PT ;  /* 0x00000006ff007c0c */ /* 0x000fe4000bf05270 */
[----:B0-----:R-:W-:-:S11]  /*22a0*/  ISETP.GE.AND P1, PT, R12, 0x1, PT ;  /* 0x000000010c00780c */ /* 0x001fd60003f26270 */
[----:B------:R-:W-:Y:S05]  /*22b0*/  @!P0 BRA `(.L_x_33) ;  /* 0x0000000000248947 */ /* 0x000fea0003800000 */
[----:B------:R-:W-:Y:S02]  /*22c0*/  WARPGROUP.DEPBAR.LE gsb0, 0x0 ;  /* 0x00008000000079c5 */ /* 0x000fe40000010000 */
[----:B------:R-:W-:Y:S01]  /*22d0*/  FADD R45, R24, R45 ;  /* 0x0000002d182d7221 */ /* 0x000fe20000000000 */
[----:B------:R-:W-:Y:S01]  /*22e0*/  FADD R42, R25, R42 ;  /* 0x0000002a192a7221 */ /* 0x000fe20000000000 */
[----:B------:R-:W-:Y:S01]  /*22f0*/  FADD R43, R26, R43 ;  /* 0x0000002b1a2b7221 */ /* 0x000fe20000000000 */
[----:B------:R-:W-:Y:S01]  /*2300*/  FADD R40, R27, R40 ;  /* 0x000000281b287221 */ /* 0x000fe20000000000 */
[----:B------:R-:W-:Y:S01]  /*2310*/  FADD R41, R28, R41 ;  /* 0x000000291c297221 */ /* 0x000fe20000000000 */
[----:B------:R-:W-:Y:S01]  /*2320*/  FADD R38, R29, R38 ;  /* 0x000000261d267221 */ /* 0x000fe20000000000 */
[----:B------:R-:W-:Y:S01]  /*2330*/  FADD R39, R30, R39 ;  /* 0x000000271e277221 */ /* 0x000fe20000000000 */
[----:B------:R-:W-:-:S07]  /*2340*/  FADD R36, R36, R31 ;  /* 0x0000001f24247221 */ /* 0x000fce0000000000 */
.L_x_33:
[----:B------:R-:W-:Y:S02]  /*2350*/  WARPGROUP.DEPBAR.LE gsb0, 0x0 ;  /* 0x00008000000079c5 */ /* 0x000fe40000010000 */
[----:B------:R-:W-:Y:S05]  /*2360*/  @!P1 BRA `(.L_x_34) ;  /* 0x0000000000489947 */ /* 0x000fea0003800000 */
[----:B------:R-:W-:-:S13]  /*2370*/  ISETP.NE.AND P0, PT, R50, 0x3, PT ;  /* 0x000000033200780c */ /* 0x000fda0003f05270 */
[----:B------:R-:W-:Y:S05]  /*2380*/  @!P0 BRA `(.L_x_35) ;  /* 0x0000000000048947 */ /* 0x000fea0003800000 */
[----:B------:R-:W-:Y:S01]  /*2390*/  BPT.TRAP 0x1 ;  /* 0x000000040000795c */ /* 0x000fe20000300000 */
.L_x_35:
[----:B------:R-:W-:-:S13]  /*23a0*/  ISETP.NE.AND P0, PT, R7, RZ, PT ;  /* 0x000000ff0700720c */ /* 0x000fda0003f05270 */
[----:B------:R-:W-:-:S05]  /*23b0*/  VOTEU.ANY UP0, P0 ;  /* 0x00000000003f7886 */ /* 0x000fca0000000100 */
[----:B------:R-:W-:-:S06]  /*23c0*/  @UP0 UIADD3 UR6, UR10, UR5, URZ ;  /* 0x000000050a060290 */ /* 0x000fcc000fffe03f */
[----:B------:R-:W-:Y:S02]  /*23d0*/  IMAD.U32 R12, RZ, RZ, UR6 ;  /* 0x00000006ff0c7e24 */ /* 0x000fe4000f8e00ff */
[----:B------:R-:W-:Y:S02]  /*23e0*/  IMAD.U32 R17, RZ, RZ, UR6 ;  /* 0x00000006ff117e24 */ /* 0x000fe4000f8e00ff */
[----:B------:R-:W-:-:S05]  /*23f0*/  @P0 IMAD.WIDE.U32 R12, R12, 0x38e38e39, RZ ;  /* 0x38e38e390c0c0825 */ /* 0x000fca00078e00ff */
[----:B------:R-:W-:-:S05]  /*2400*/  @P0 SHF.R.U32.HI R12, RZ, 0x3, R13 ;  /* 0x00000003ff0c0819 */ /* 0x000fca000001160d */
[----:B------:R-:W-:-:S05]  /*2410*/  @P0 IMAD R12, R12, -0x24, R17 ;  /* 0xffffffdc0c0c0824 */ /* 0x000fca00078e0211 */
[----:B------:R-:W-:-:S05]  /*2420*/  @P0 LEA R12, R12, UR11, 0x3 ;  /* 0x0000000b0c0c0c11 */ /* 0x000fca000f8e18ff */
[----:B------:R-:W-:-:S05]  /*2430*/  @P0 VIADD R12, R12, 0x120 ;  /* 0x000001200c0c0836 */ /* 0x000fca0000000000 */
[----:B------:R-:W-:-:S04]  /*2440*/  @P0 PRMT R12, R3, 0x654, R12 ;  /* 0x00000654030c0816 */ /* 0x000fc8000000000c */
[----:B------:R0:W-:Y:S01]  /*2450*/  @P0 SYNCS.ARRIVE.TRANS64.RED.A1T0 RZ, [R12+URZ], RZ ;  /* 0x000000ff0cff09a7 */ /* 0x0001e2000810043f */
[----:B------:R-:W-:-:S13]  /*2460*/  ISETP.GT.U32.AND P0, PT, R6, 0x1, PT ;  /* 0x000000010600780c */ /* 0x000fda0003f04070 */
[----:B0-----:R-:W-:Y:S05]  /*2470*/  @P0 BRA `(.L_x_34) ;  /* 0x0000000000040947 */ /* 0x001fea0003800000 */
[----:B------:R-:W-:Y:S01]  /*2480*/  BPT.TRAP 0x1 ;  /* 0x000000040000795c */ /* 0x000fe20000300000 */
.L_x_34:
[----:B------:R-:W-:Y:S01]  /*2490*/  IMAD.SHL.U32 R47, R35, 0x8, RZ ;  /* 0x00000008232f7824 */ /* 0x000fe200078e00ff */
[----:B------:R-:W-:Y:S01]  /*24a0*/  UIADD3 UR5, UR9, UR5, URZ ;  /* 0x0000000509057290 */ /* 0x000fe2000fffe03f */
[----:B------:R-:W-:Y:S01]  /*24b0*/  SHF.R.S32.HI R48, RZ, 0x1f, R37 ;  /* 0x0000001fff307819 */ /* 0x000fe20000011425 */
[----:B------:R-:W-:Y:S01]  /*24c0*/  ULDC UR11, c[0x0][0x288] ;  /* 0x0000a200000b7ab9 */ /* 0x000fe20000000800 */
[----:B------:R-:W-:Y:S01]  /*24d0*/  IMAD R26, R34, 0xc0, RZ ;  /* 0x000000c0221a7824 */ /* 0x000fe200078e02ff */
[C---:B------:R-:W-:Y:S01]  /*24e0*/  LOP3.LUT R24, R47.reuse, 0x6, R18, 0xf8, !PT ;  /* 0x000000062f187812 */ /* 0x040fe200078ef812 */
[----:B------:R-:W-:Y:S01]  /*24f0*/  ULDC.64 UR6, c[0x0][0x5d0] ;  /* 0x0001740000067ab9 */ /* 0x000fe20000000a00 */
[----:B------:R-:W-:Y:S01]  /*2500*/  UISETP.GT.U32.AND UP0, UPT, UR5, 0x23, UPT ;  /* 0x000000230500788c */ /* 0x000fe2000bf04070 */
[----:B------:R-:W-:Y:S01]  /*2510*/  ISETP.GE.AND P0, PT, R47, UR11, PT ;  /* 0x0000000b2f007c0c */ /* 0x000fe2000bf06270 */
[----:B------:R-:W-:Y:S01]  /*2520*/  IMAD R12, R48, UR6, RZ ;  /* 0x00000006300c7c24 */ /* 0x000fe2000f8e02ff */
[----:B------:R-:W-:Y:S01]  /*2530*/  SHF.R.S32.HI R25, RZ, 0x1f, R24 ;  /* 0x0000001fff197819 */ /* 0x000fe20000011418 */
[----:B------:R-:W-:Y:S01]  /*2540*/  ULDC UR12, c[0x0][0x284] ;  /* 0x0000a100000c7ab9 */ /* 0x000fe20000000800 */
[----:B------:R-:W-:Y:S01]  /*2550*/  UISETP.LT.U32.AND UP0, UPT, UR9, 0x24, UP0 ;  /* 0x000000240900788c */ /* 0x000fe20008701070 */
[----:B------:R-:W-:Y:S01]  /*2560*/  ISETP.GE.OR P0, PT, R26, UR12, P0 ;  /* 0x0000000c1a007c0c */ /* 0x000fe20008706670 */
[----:B------:R-:W-:Y:S01]  /*2570*/  UISETP.GE.U32.AND UP1, UPT, UR9, 0x24, UPT ;  /* 0x000000240900788c */ /* 0x000fe2000bf26070 */
[C---:B------:R-:W-:Y:S01]  /*2580*/  IMAD R17, R37.reuse, UR7, R12 ;  /* 0x0000000725117c24 */ /* 0x040fe2000f8e020c */
[----:B------:R-:W-:Y:S01]  /*2590*/  USEL UR8, URZ, 0x1, !UP0 ;  /* 0x000000013f087887 */ /* 0x000fe2000c000000 */
[----:B------:R-:W-:Y:S01]  /*25a0*/  IMAD.WIDE.U32 R12, R37, UR6, R24 ;  /* 0x00000006250c7c25 */ /* 0x000fe2000f8e0018 */
[----:B------:R-:W-:Y:S01]  /*25b0*/  UIMAD.WIDE.U32 UR6, UR5, 0x38e38e39, URZ ;  /* 0x38e38e39050678a5 */ /* 0x000fe2000f8e003f */
[----:B------:R-:W-:-:S02]  /*25c0*/  ULDC.64 UR16, c[0x0][0x5c8] ;  /* 0x0001720000107ab9 */ /* 0x000fc40000000a00 */
[----:B------:R-:W-:Y:S01]  /*25d0*/  IMAD.WIDE R28, R34, 0xc0, R10 ;  /* 0x000000c0221c7825 */ /* 0x000fe200078e020a */
[----:B------:R-:W-:Y:S02]  /*25e0*/  USHF.R.U32.HI UR6, URZ, 0x3, UR7 ;  /* 0x000000033f067899 */ /* 0x000fe40008011607 */
[----:B------:R-:W-:Y:S01]  /*25f0*/  ULOP3.LUT UR4, UR4, UR8, URZ, 0x3c, !UPT ;  /* 0x0000000804047292 */ /* 0x000fe2000f8e3c3f */
[----:B------:R-:W-:Y:S01]  /*2600*/  IMAD R27, R29, UR16, RZ ;  /* 0x000000101d1b7c24 */ /* 0x000fe2000f8e02ff */
[----:B------:R-:W-:Y:S01]  /*2610*/  UIMAD UR5, UR6, -0x24, UR5 ;  /* 0xffffffdc060578a4 */ /* 0x000fe2000f8e0205 */
[----:B------:R-:W-:Y:S01]  /*2620*/  IMAD.IADD R13, R13, 0x1, R17 ;  /* 0x000000010d0d7824 */ /* 0x000fe200078e0211 */
[----:B------:R-:W-:Y:S01]  /*2630*/  @UP1 ULOP3.LUT UR4, UR4, 0x1, UR6, 0x78, !UPT ;  /* 0x0000000104041892 */ /* 0x000fe2000f8e7806 */
[C---:B------:R-:W-:Y:S02]  /*2640*/  IMAD R27, R28.reuse, UR17, R27 ;  /* 0x000000111c1b7c24 */ /* 0x040fe4000f8e021b */
[----:B------:R-:W-:-:S04]  /*2650*/  IMAD.WIDE.U32 R12, R28, UR16, R12 ;  /* 0x000000101c0c7c25 */ /* 0x000fc8000f8e000c */
[----:B------:R-:W-:Y:S01]  /*2660*/  IMAD.MOV.U32 R44, RZ, RZ, -0x1 ;  /* 0xffffffffff2c7424 */ /* 0x000fe200078e00ff */
[----:B------:R-:W-:Y:S06]  /*2670*/  @P0 BRA `(.L_x_36) ;  /* 0x0000000c001c0947 */ /* 0x000fec0003800000 */
[----:B------:R-:W-:Y:S01]  /*2680*/  ULDC.64 UR6, c[0x0][0x5c0] ;  /* 0x0001700000067ab9 */ /* 0x000fe20000000a00 */
[----:B------:R-:W-:Y:S01]  /*2690*/  IMAD.IADD R27, R13, 0x1, R27 ;  /* 0x000000010d1b7824 */ /* 0x000fe200078e021b */
[----:B------:R-:W-:Y:S01]  /*26a0*/  IADD3 R30, P4, R12, UR6, RZ ;  /* 0x000000060c1e7c10 */ /* 0x000fe2000ff9e0ff */
[----:B------:R-:W-:Y:S01]  /*26b0*/  BSSY B0, `(.L_x_36) ;  /* 0x00000c3000007945 */ /* 0x000fe20003800000 */
[----:B------:R-:W-:Y:S01]  /*26c0*/  LEA R46, P2, R4, R12, 0x3 ;  /* 0x0000000c042e7211 */ /* 0x000fe200078418ff */
[----:B------:R-:W-:Y:S01]  /*26d0*/  IMAD.IADD R49, R23, 0x1, -R26 ;  /* 0x0000000117317824 */ /* 0x000fe200078e0a1a */
[C---:B------:R-:W-:Y:S02]  /*26e0*/  IADD3.X R31, R27.reuse, UR7, RZ, P4, !PT ;  /* 0x000000071b1f7c10 */ /* 0x040fe4000a7fe4ff */
[----:B----45:R-:W-:Y:S01]  /*26f0*/  FSETP.NEU.AND P4, PT, R14, RZ, PT ;  /* 0x000000ff0e00720b */ /* 0x030fe20003f8d000 */
[----:B------:R-:W-:Y:S01]  /*2700*/  IMAD.X R13, R27, 0x1, R5, P2 ;  /* 0x000000011b0d7824 */ /* 0x000fe200010e0605 */
[----:B------:R-:W-:-:S02]  /*2710*/  IADD3 R16, P1, P0, R12, UR6, R21 ;  /* 0x000000060c107c10 */ /* 0x000fc4000f83e015 */
[C---:B------:R-:W-:Y:S02]  /*2720*/  IADD3 R32, P2, R46.reuse, UR6, RZ ;  /* 0x000000062e207c10 */ /* 0x040fe4000ff5e0ff */
[----:B------:R-:W-:Y:S02]  /*2730*/  IADD3 R12, P5, P6, R46, UR6, R21 ;  /* 0x000000062e0c7c10 */ /* 0x000fe4000febe015 */
[----:B------:R-:W-:Y:S02]  /*2740*/  IADD3.X R33, R13, UR7, RZ, P2, !PT ;  /* 0x000000070d217c10 */ /* 0x000fe400097fe4ff */
[--C-:B------:R-:W-:Y:S02]  /*2750*/  IADD3.X R17, R27, UR7, R20.reuse, P1, P0 ;  /* 0x000000071b117c10 */ /* 0x100fe40008fe0414 */
[----:B------:R-:W-:Y:S01]  /*2760*/  IADD3.X R13, R13, UR7, R20, P5, P6 ;  /* 0x000000070d0d7c10 */ /* 0x000fe2000afec414 */
[----:B------:R-:W-:Y:S06]  /*2770*/  @!P4 BRA `(.L_x_37) ;  /* 0x000000080044c947 */ /* 0x000fec0003800000 */
[----:B------:R-:W-:Y:S01]  /*2780*/  ULDC.64 UR6, c[0x0][0x5b8] ;  /* 0x00016e0000067ab9 */ /* 0x000fe20000000a00 */
[----:B------:R-:W-:Y:S01]  /*2790*/  IMAD.IADD R47, R0, 0x1, -R47 ;  /* 0x00000001002f7824 */ /* 0x000fe200078e0a2f */
[----:B------:R-:W-:Y:S01]  /*27a0*/  ULDC.64 UR16, c[0x0][0x5a8] ;  /* 0x00016a0000107ab9 */ /* 0x000fe20000000a00 */
[----:B------:R-:W-:Y:S01]  /*27b0*/  IMAD R46, R48, UR6, RZ ;  /* 0x00000006302e7c24 */ /* 0x000fe2000f8e02ff */
[----:B------:R-:W-:Y:S01]  /*27c0*/  BSSY B1, `(.L_x_38) ;  /* 0x000000f000017945 */ /* 0x000fe20003800000 */
[----:B------:R-:W-:Y:S01]  /*27d0*/  IMAD.WIDE.U32 R26, R37, UR6, R24 ;  /* 0x00000006251a7c25 */ /* 0x000fe2000f8e0018 */
[----:B------:R-:W-:-:S03]  /*27e0*/  ISETP.GE.AND P0, PT, R47, 0x1, PT ;  /* 0x000000012f00780c */ /* 0x000fc60003f06270 */
[----:B------:R-:W-:Y:S01]  /*27f0*/  IMAD R37, R37, UR7, R46 ;  /* 0x0000000725257c24 */ /* 0x000fe2000f8e022e */
[----:B------:R-:W-:Y:S01]  /*2800*/  ISETP.LT.OR P4, PT, R49, 0x1, !P0 ;  /* 0x000000013100780c */ /* 0x000fe20004781670 */
[----:B------:R-:W-:Y:S02]  /*2810*/  ULDC.64 UR6, c[0x0][0x5b0] ;  /* 0x00016c0000067ab9 */ /* 0x000fe40000000a00 */
[----:B------:R-:W-:Y:S02]  /*2820*/  IMAD.IADD R27, R27, 0x1, R37 ;  /* 0x000000011b1b7824 */ /* 0x000fe400078e0225 */
[----:B------:R-:W-:Y:S02]  /*2830*/  IMAD R37, R29, UR6, RZ ;  /* 0x000000061d257c24 */ /* 0x000fe4000f8e02ff */
[----:B------:R-:W-:-:S04]  /*2840*/  IMAD.WIDE.U32 R24, R28, UR6, R26 ;  /* 0x000000061c187c25 */ /* 0x000fc8000f8e001a */
[----:B------:R-:W-:Y:S01]  /*2850*/  IMAD R37, R28, UR7, R37 ;  /* 0x000000071c257c24 */ /* 0x000fe2000f8e0225 */
[----:B------:R-:W-:-:S04]  /*2860*/  IADD3 R24, P1, R24, UR16, RZ ;  /* 0x0000001018187c10 */ /* 0x000fc8000ff3e0ff */
[--C-:B------:R-:W-:Y:S02]  /*2870*/  IADD3.X R25, R25, UR17, R37.reuse, P1, !PT ;  /* 0x0000001119197c10 */ /* 0x100fe40008ffe425 */
[----:B------:R-:W-:Y:S01]  /*2880*/  PRMT R37, RZ, 0x7610, R37 ;  /* 0x00007610ff257816 */ /* 0x000fe20000000025 */
[----:B------:R-:W-:Y:S06]  /*2890*/  @P4 BRA `(.L_x_39) ;  /* 0x0000000000044947 */ /* 0x000fec0003800000 */
[----:B------:R0:W5:Y:S02]  /*28a0*/  LDG.E.U8 R37, desc[UR20][R24.64] ;  /* 0x0000001418257981 */ /* 0x000164000c1e1100 */
.L_x_39:
[----:B------:R-:W-:Y:S05]  /*28b0*/  BSYNC B1 ;  /* 0x0000000000017941 */ /* 0x000fea0003800000 */
.L_x_38:
[----:B-----5:R-:W-:Y:S01]  /*28c0*/  LOP3.LUT R37, R37, 0xff, RZ, 0xc0, !PT ;  /* 0x000000ff25257812 */ /* 0x020fe200078ec0ff */
[----:B------:R-:W-:Y:S01]  /*28d0*/  IMAD R48, R35, -0x8, R0 ;  /* 0xfffffff823307824 */ /* 0x000fe200078e0200 */
[----:B------:R-:W-:Y:S01]  /*28e0*/  BSSY B1, `(.L_x_40) ;  /* 0x000000d000017945 */ /* 0x000fe20003800000 */
[----:B------:R-:W-:Y:S01]  /*28f0*/  IMAD R51, R34, -0xc0, R23 ;  /* 0xffffff4022337824 */ /* 0x000fe200078e0217 */
[----:B------:R-:W-:Y:S02]  /*2900*/  F2FP.F16.E4M3.UNPACK_B R37, R37 ;  /* 0x00000025ff25723e */ /* 0x000fe400020006ff */
[----:B------:R-:W-:Y:S02]  /*2910*/  ISETP.GE.AND P1, PT, R48, 0x2, PT ;  /* 0x000000023000780c */ /* 0x000fe40003f26270 */
[----:B------:R-:W-:Y:S01]  /*2920*/  PRMT R34, RZ, 0x7610, R34 ;  /* 0x00007610ff227816 */ /* 0x000fe20000000022 */
[----:B------:R-:W-:Y:S01]  /*2930*/  HADD2.F32 R37, -RZ, R37.H0_H0 ;  /* 0x20000025ff257230 */ /* 0x000fe20000004100 */
[----:B------:R-:W-:-:S04]  /*2940*/  ISETP.LT.OR P2, PT, R51, 0x1, !P1 ;  /* 0x000000013300780c */ /* 0x000fc80004f41670 */
[----:B------:R-:W-:-:S04]  /*2950*/  FMUL R46, R37, R14 ;  /* 0x0000000e252e7220 */ /* 0x000fc80000400000 */
[----:B------:R-:W-:-:S05]  /*2960*/  FFMA R46, R45, R2, R46 ;  /* 0x000000022d2e7223 */ /* 0x000fca000000002e */
[----:B------:R-:W-:-:S05]  /*2970*/  F2FP.SATFINITE.E4M3.F32.PACK_AB_MERGE_C R35, RZ, R46, RZ ;  /* 0x0000002eff23723e */ /* 0x000fca00048070ff */
[----:B------:R1:W-:Y:S01]  /*2980*/  @!P4 STG.E.U8 desc[UR20][R30.64], R35 ;  /* 0x000000231e00c986 */ /* 0x0003e2000c101114 */
[----:B------:R-:W-:Y:S05]  /*2990*/  @P2 BRA `(.L_x_41) ;  /* 0x0000000000042947 */ /* 0x000fea0003800000 */
[----:B------:R2:W5:Y:S02]  /*29a0*/  LDG.E.U8 R34, desc[UR20][R24.64+0x1] ;  /* 0x0000011418227981 */ /* 0x000564000c1e1100 */
.L_x_41:
[----:B------:R-:W-:Y:S05]  /*29b0*/  BSYNC B1 ;  /* 0x0000000000017941 */ /* 0x000fea0003800000 */
.L_x_40:
[----:B-----5:R-:W-:Y:S01]  /*29c0*/  LOP3.LUT R34, R34, 0xff, RZ, 0xc0, !PT ;  /* 0x000000ff22227812 */ /* 0x020fe200078ec0ff */
[----:B------:R-:W-:Y:S01]  /*29d0*/  BSSY B1, `(.L_x_42) ;  /* 0x0000012000017945 */ /* 0x000fe20003800000 */
[----:B------:R-:W-:Y:S02]  /*29e0*/  IADD3 R37, P4, R28, 0x8, RZ ;  /* 0x000000081c257810 */ /* 0x000fe40007f9e0ff */
[----:B------:R-:W-:Y:S02]  /*29f0*/  F2FP.F16.E4M3.UNPACK_B R34, R34 ;  /* 0x00000022ff22723e */ /* 0x000fe400020006ff */
[----:B------:R-:W-:Y:S01]  /*2a00*/  ISETP.LT.OR P5, PT, R49, 0x9, !P0 ;  /* 0x000000093100780c */ /* 0x000fe200047a1670 */
[----:B0-2---:R-:W-:Y:S02]  /*2a10*/  IMAD.X R24, RZ, RZ, R29, P4 ;  /* 0x000000ffff187224 */ /* 0x005fe400020e061d */
[----:B------:R-:W-:Y:S02]  /*2a20*/  HADD2.F32 R25, -RZ, R34.H0_H0 ;  /* 0x20000022ff197230 */ /* 0x000fe40000004100 */
[----:B------:R-:W-:-:S03]  /*2a30*/  IMAD R34, R24, UR6, RZ ;  /* 0x0000000618227c24 */ /* 0x000fc6000f8e02ff */
[----:B-1----:R-:W-:Y:S01]  /*2a40*/  FMUL R35, R25, R14 ;  /* 0x0000000e19237220 */ /* 0x002fe20000400000 */
[----:B------:R-:W-:-:S04]  /*2a50*/  IMAD.WIDE.U32 R24, R37, UR6, R26 ;  /* 0x0000000625187c25 */ /* 0x000fc8000f8e001a */
[----:B------:R-:W-:Y:S01]  /*2a60*/  FFMA R35, R42, R2, R35 ;  /* 0x000000022a237223 */ /* 0x000fe20000000023 */
[--C-:B------:R-:W-:Y:S01]  /*2a70*/  IMAD R37, R37, UR7, R34.reuse ;  /* 0x0000000725257c24 */ /* 0x100fe2000f8e0222 */
[----:B------:R-:W-:Y:S02]  /*2a80*/  IADD3 R24, P4, R24, UR16, RZ ;  /* 0x0000001018187c10 */ /* 0x000fe4000ff9e0ff */
[----:B------:R-:W-:Y:S02]  /*2a90*/  PRMT R34, RZ, 0x7610, R34 ;  /* 0x00007610ff227816 */ /* 0x000fe40000000022 */
[----:B------:R-:W-:Y:S02]  /*2aa0*/  F2FP.SATFINITE.E4M3.F32.PACK_AB_MERGE_C R35, RZ, R35, RZ ;  /* 0x00000023ff23723e */ /* 0x000fe400048070ff */
[----:B------:R-:W-:-:S03]  /*2ab0*/  IADD3.X R25, R25, UR17, R37, P4, !PT ;  /* 0x0000001119197c10 */ /* 0x000fc6000a7fe425 */
[----:B------:R0:W-:Y:S01]  /*2ac0*/  @!P2 STG.E.U8 desc[UR20][R30.64+0x1], R35 ;  /* 0x000001231e00a986 */ /* 0x0001e2000c101114 */
[----:B------:R-:W-:Y:S05]  /*2ad0*/  @P5 BRA `(.L_x_43) ;  /* 0x0000000000045947 */ /* 0x000fea0003800000 */
[----:B------:R1:W5:Y:S02]  /*2ae0*/  LDG.E.U8 R34, desc[UR20][R24.64] ;  /* 0x0000001418227981 */ /* 0x000364000c1e1100 */
.L_x_43:
[----:B------:R-:W-:Y:S05]  /*2af0*/  BSYNC B1 ;  /* 0x0000000000017941 */ /* 0x000fea0003800000 */
.L_x_42:
[----:B-----5:R-:W-:Y:S01]  /*2b00*/  LOP3.LUT R34, R34, 0xff, RZ, 0xc0, !PT ;  /* 0x000000ff22227812 */ /* 0x020fe200078ec0ff */
[----:B------:R-:W-:Y:S01]  /*2b10*/  BSSY B1, `(.L_x_44) ;  /* 0x000000b000017945 */ /* 0x000fe20003800000 */
[----:B------:R-:W-:Y:S02]  /*2b20*/  ISETP.LT.OR P2, PT, R51, 0x9, !P1 ;  /* 0x000000093300780c */ /* 0x000fe40004f41670 */
[----:B------:R-:W-:-:S05]  /*2b30*/  F2FP.F16.E4M3.UNPACK_B R34, R34 ;  /* 0x00000022ff22723e */ /* 0x000fca00020006ff */
[----:B0-----:R-:W-:-:S05]  /*2b40*/  HADD2.F32 R31, -RZ, R34.H0_H0 ;  /* 0x20000022ff1f7230 */ /* 0x001fca0000004100 */
[----:B------:R-:W-:-:S04]  /*2b50*/  FMUL R30, R31, R14 ;  /* 0x0000000e1f1e7220 */ /* 0x000fc80000400000 */
[----:B------:R-:W-:-:S05]  /*2b60*/  FFMA R30, R43, R2, R30 ;  /* 0x000000022b1e7223 */ /* 0x000fca000000001e */
[----:B------:R-:W-:Y:S02]  /*2b70*/  F2FP.SATFINITE.E4M3.F32.PACK_AB_MERGE_C R31, RZ, R30, RZ ;  /* 0x0000001eff1f723e */ /* 0x000fe400048070ff */
[----:B------:R-:W-:-:S03]  /*2b80*/  PRMT R30, RZ, 0x7610, R30 ;  /* 0x00007610ff1e7816 */ /* 0x000fc6000000001e */
[----:B------:R0:W-:Y:S01]  /*2b90*/  @!P5 STG.E.U8 desc[UR20][R32.64], R31 ;  /* 0x0000001f2000d986 */ /* 0x0001e2000c101114 */
[----:B------:R-:W-:Y:S05]  /*2ba0*/  @P2 BRA `(.L_x_45) ;  /* 0x0000000000042947 */ /* 0x000fea0003800000 */
[----:B------:R2:W5:Y:S02]  /*2bb0*/  LDG.E.U8 R30, desc[UR20][R24.64+0x1] ;  /* 0x00000114181e7981 */ /* 0x000564000c1e1100 */
.L_x_45:
[----:B------:R-:W-:Y:S05]  /*2bc0*/  BSYNC B1 ;  /* 0x0000000000017941 */ /* 0x000fea0003800000 */
.L_x_44:
[----:B-----5:R-:W-:Y:S01]  /*2bd0*/  LOP3.LUT R30, R30, 0xff, RZ, 0xc0, !PT ;  /* 0x000000ff1e1e7812 */ /* 0x020fe200078ec0ff */
[----:B------:R-:W-:Y:S01]  /*2be0*/  BSSY B1, `(.L_x_46) ;  /* 0x0000012000017945 */ /* 0x000fe20003800000 */
[----:B------:R-:W-:Y:S02]  /*2bf0*/  IADD3 R35, P4, R28, 0x80, RZ ;  /* 0x000000801c237810 */ /* 0x000fe40007f9e0ff */
[----:B------:R-:W-:Y:S02]  /*2c00*/  F2FP.F16.E4M3.UNPACK_B R30, R30 ;  /* 0x0000001eff1e723e */ /* 0x000fe400020006ff */
[----:B------:R-:W-:Y:S01]  /*2c10*/  ISETP.LT.OR P0, PT, R49, 0x81, !P0 ;  /* 0x000000813100780c */ /* 0x000fe20004701670 */
[----:B-12---:R-:W-:Y:S02]  /*2c20*/  IMAD.X R24, RZ, RZ, R29, P4 ;  /* 0x000000ffff187224 */ /* 0x006fe400020e061d */
[----:B------:R-:W-:Y:S02]  /*2c30*/  HADD2.F32 R25, -RZ, R30.H0_H0 ;  /* 0x2000001eff197230 */ /* 0x000fe40000004100 */
[----:B------:R-:W-:-:S03]  /*2c40*/  IMAD R30, R24, UR6, RZ ;  /* 0x00000006181e7c24 */ /* 0x000fc6000f8e02ff */
[----:B0-----:R-:W-:Y:S01]  /*2c50*/  FMUL R31, R25, R14 ;  /* 0x0000000e191f7220 */ /* 0x001fe20000400000 */
        /* <DEDUP_REMOVED lines=10> */
.L_x_47:
[----:B------:R-:W-:Y:S05]  /*2d00*/  BSYNC B1 ;  /* 0x0000000000017941 */ /* 0x000fea0003800000 */
.L_x_46:
        /* <DEDUP_REMOVED lines=12> */
.L_x_49:
[----:B------:R-:W-:Y:S05]  /*2dd0*/  BSYNC B1 ;  /* 0x0000000000017941 */ /* 0x000fea0003800000 */
.L_x_48:
[----:B-----5:R-:W-:Y:S01]  /*2de0*/  LOP3.LUT R30, R30, 0xff, RZ, 0xc0, !PT ;  /* 0x000000ff1e1e7812 */ /* 0x020fe200078ec0ff */
[----:B------:R-:W-:Y:S01]  /*2df0*/  BSSY B1, `(.L_x_50) ;  /* 0x0000013000017945 */ /* 0x000fe20003800000 */
[----:B0-----:R-:W-:Y:S02]  /*2e00*/  IADD3 R31, P0, R28, 0x88, RZ ;  /* 0x000000881c1f7810 */ /* 0x001fe40007f1e0ff */
[----:B------:R-:W-:-:S03]  /*2e10*/  F2FP.F16.E4M3.UNPACK_B R30, R30 ;  /* 0x0000001eff1e723e */ /* 0x000fc600020006ff */
[----:B------:R-:W-:Y:S01]  /*2e20*/  IMAD.X R28, RZ, RZ, R29, P0 ;  /* 0x000000ffff1c7224 */ /* 0x000fe200000e061d */
[----:B------:R-:W-:Y:S01]  /*2e30*/  ISETP.GE.AND P0, PT, R49, 0x89, PT ;  /* 0x000000893100780c */ /* 0x000fe20003f06270 */
[----:B-12---:R-:W-:Y:S02]  /*2e40*/  HADD2.F32 R25, -RZ, R30.H0_H0 ;  /* 0x2000001eff197230 */ /* 0x006fe40000004100 */
[----:B------:R-:W-:Y:S01]  /*2e50*/  IMAD R28, R28, UR6, RZ ;  /* 0x000000061c1c7c24 */ /* 0x000fe2000f8e02ff */
[----:B------:R-:W-:Y:S01]  /*2e60*/  ISETP.LT.OR P4, PT, R47, 0x1, !P0 ;  /* 0x000000012f00780c */ /* 0x000fe20004781670 */
[----:B------:R-:W-:-:S04]  /*2e70*/  IMAD.WIDE.U32 R26, R31, UR6, R26 ;  /* 0x000000061f1a7c25 */ /* 0x000fc8000f8e001a */
[----:B------:R-:W-:Y:S01]  /*2e80*/  FMUL R25, R25, R14 ;  /* 0x0000000e19197220 */ /* 0x000fe20000400000 */
[----:B------:R-:W-:-:S03]  /*2e90*/  IMAD R31, R31, UR7, R28 ;  /* 0x000000071f1f7c24 */ /* 0x000fc6000f8e021c */
[----:B------:R-:W-:Y:S01]  /*2ea0*/  FFMA R25, R38, R2, R25 ;  /* 0x0000000226197223 */ /* 0x000fe20000000019 */
[----:B------:R-:W-:Y:S02]  /*2eb0*/  IADD3 R24, P2, R26, UR16, RZ ;  /* 0x000000101a187c10 */ /* 0x000fe4000ff5e0ff */
[----:B------:R-:W-:Y:S02]  /*2ec0*/  PRMT R26, RZ, 0x7610, R26 ;  /* 0x00007610ff1a7816 */ /* 0x000fe4000000001a */
[----:B------:R-:W-:Y:S02]  /*2ed0*/  F2FP.SATFINITE.E4M3.F32.PACK_AB_MERGE_C R29, RZ, R25, RZ ;  /* 0x00000019ff1d723e */ /* 0x000fe400048070ff */
[----:B------:R-:W-:-:S03]  /*2ee0*/  IADD3.X R25, R27, UR17, R31, P2, !PT ;  /* 0x000000111b197c10 */ /* 0x000fc600097fe41f */
[----:B------:R0:W-:Y:S01]  /*2ef0*/  @!P1 STG.E.U8 desc[UR20][R16.64+0x1], R29 ;  /* 0x0000011d10009986 */ /* 0x0001e2000c101114 */
[----:B------:R-:W-:Y:S05]  /*2f00*/  @P4 BRA `(.L_x_51) ;  /* 0x0000000000044947 */ /* 0x000fea0003800000 */
[----:B------:R1:W5:Y:S02]  /*2f10*/  LDG.E.U8 R26, desc[UR20][R24.64] ;  /* 0x00000014181a7981 */ /* 0x000364000c1e1100 */
.L_x_51:
[----:B------:R-:W-:Y:S05]  /*2f20*/  BSYNC B1 ;  /* 0x0000000000017941 */ /* 0x000fea0003800000 */
.L_x_50:
        /* <DEDUP_REMOVED lines=12> */
.L_x_53:
[----:B------:R-:W-:Y:S05]  /*2ff0*/  BSYNC B1 ;  /* 0x0000000000017941 */ /* 0x000fea0003800000 */
.L_x_52:
[----:B------:R-:W-:Y:S05]  /*3000*/  @P0 BRA `(.L_x_54) ;  /* 0x0000000000b40947 */ /* 0x000fea0003800000 */
[----:B-----5:R-:W-:-:S04]  /*3010*/  LOP3.LUT R16, R16, 0xff, RZ, 0xc0, !PT ;  /* 0x000000ff10107812 */ /* 0x020fc800078ec0ff */
[----:B------:R-:W-:-:S05]  /*3020*/  F2FP.F16.E4M3.UNPACK_B R16, R16 ;  /* 0x00000010ff10723e */ /* 0x000fca00020006ff */
[----:B0-----:R-:W-:-:S05]  /*3030*/  HADD2.F32 R17, -RZ, R16.H0_H0 ;  /* 0x20000010ff117230 */ /* 0x001fca0000004100 */
[----:B------:R-:W-:-:S04]  /*3040*/  FMUL R17, R17, R14 ;  /* 0x0000000e11117220 */ /* 0x000fc80000400000 */
[----:B------:R-:W-:-:S05]  /*3050*/  FFMA R17, R36, R2, R17 ;  /* 0x0000000224117223 */ /* 0x000fca0000000011 */
[----:B------:R-:W-:-:S05]  /*3060*/  F2FP.SATFINITE.E4M3.F32.PACK_AB_MERGE_C R17, RZ, R17, RZ ;  /* 0x00000011ff11723e */ /* 0x000fca00048070ff */
[----:B------:R3:W-:Y:S01]  /*3070*/  STG.E.U8 desc[UR20][R12.64+0x1], R17 ;  /* 0x000001110c007986 */ /* 0x0007e2000c101114 */
[----:B------:R-:W-:Y:S05]  /*3080*/  BRA `(.L_x_54) ;  /* 0x0000000000947947 */ /* 0x000fea0003800000 */
.L_x_37:
[----:B------:R-:W-:Y:S01]  /*3090*/  IMAD R35, R35, -0x8, R0 ;  /* 0xfffffff823237824 */ /* 0x000fe200078e0200 */
[----:B------:R-:W-:Y:S01]  /*30a0*/  ISETP.GE.AND P1, PT, R49, 0x1, PT ;  /* 0x000000013100780c */ /* 0x000fe20003f26270 */
[-C--:B------:R-:W-:Y:S01]  /*30b0*/  FMUL R45, R45, R2.reuse ;  /* 0x000000022d2d7220 */ /* 0x080fe20000400000 */
[-C--:B------:R-:W-:Y:S01]  /*30c0*/  FMUL R42, R42, R2.reuse ;  /* 0x000000022a2a7220 */ /* 0x080fe20000400000 */
[----:B------:R-:W-:Y:S01]  /*30d0*/  ISETP.GE.AND P6, PT, R49, 0x9, PT ;  /* 0x000000093100780c */ /* 0x000fe20003fc6270 */
[-C--:B------:R-:W-:Y:S01]  /*30e0*/  FMUL R43, R43, R2.reuse ;  /* 0x000000022b2b7220 */ /* 0x080fe20000400000 */
[C---:B------:R-:W-:Y:S01]  /*30f0*/  ISETP.LT.OR P5, PT, R35.reuse, 0x1, !P1 ;  /* 0x000000012300780c */ /* 0x040fe20004fa1670 */
[-C--:B------:R-:W-:Y:S01]  /*3100*/  FMUL R40, R40, R2.reuse ;  /* 0x0000000228287220 */ /* 0x080fe20000400000 */
[----:B------:R-:W-:Y:S01]  /*3110*/  ISETP.LT.OR P1, PT, R35, 0x2, !P1 ;  /* 0x000000022300780c */ /* 0x000fe20004f21670 */
[-C--:B------:R-:W-:Y:S01]  /*3120*/  FMUL R41, R41, R2.reuse ;  /* 0x0000000229297220 */ /* 0x080fe20000400000 */
[----:B------:R-:W-:Y:S01]  /*3130*/  F2FP.SATFINITE.E4M3.F32.PACK_AB_MERGE_C R45, RZ, R45, RZ ;  /* 0x0000002dff2d723e */ /* 0x000fe200048070ff */
[----:B------:R-:W-:Y:S01]  /*3140*/  FMUL R38, R38, R2 ;  /* 0x0000000226267220 */ /* 0x000fe20000400000 */
[----:B------:R-:W-:Y:S01]  /*3150*/  F2FP.SATFINITE.E4M3.F32.PACK_AB_MERGE_C R25, RZ, R42, RZ ;  /* 0x0000002aff19723e */ /* 0x000fe200048070ff */
[-C--:B------:R-:W-:Y:S01]  /*3160*/  FMUL R39, R39, R2.reuse ;  /* 0x0000000227277220 */ /* 0x080fe20000400000 */
[C---:B------:R-:W-:Y:S01]  /*3170*/  ISETP.GE.AND P2, PT, R49.reuse, 0x81, PT ;  /* 0x000000813100780c */ /* 0x040fe20003f46270 */
[----:B------:R-:W-:Y:S01]  /*3180*/  FMUL R36, R36, R2 ;  /* 0x0000000224247220 */ /* 0x000fe20000400000 */
[----:B------:R-:W-:-:S02]  /*3190*/  ISETP.GE.AND P0, PT, R49, 0x89, PT ;  /* 0x000000893100780c */ /* 0x000fc40003f06270 */
[C---:B------:R-:W-:Y:S01]  /*31a0*/  ISETP.LT.OR P4, PT, R35.reuse, 0x1, !P6 ;  /* 0x000000012300780c */ /* 0x040fe20007781670 */
[----:B------:R-:W-:Y:S01]  /*31b0*/  @!P5 STG.E.U8 desc[UR20][R30.64], R45 ;  /* 0x0000002d1e00d986 */ /* 0x000fe2000c101114 */
[C---:B------:R-:W-:Y:S02]  /*31c0*/  ISETP.LT.OR P5, PT, R35.reuse, 0x1, !P2 ;  /* 0x000000012300780c */ /* 0x040fe400057a1670 */
[C---:B------:R-:W-:Y:S01]  /*31d0*/  ISETP.LT.OR P2, PT, R35.reuse, 0x2, !P2 ;  /* 0x000000022300780c */ /* 0x040fe20005741670 */
[----:B------:R0:W-:Y:S01]  /*31e0*/  @!P1 STG.E.U8 desc[UR20][R30.64+0x1], R25 ;  /* 0x000001191e009986 */ /* 0x0001e2000c101114 */
[C---:B------:R-:W-:Y:S02]  /*31f0*/  ISETP.LT.OR P1, PT, R35.reuse, 0x2, !P6 ;  /* 0x000000022300780c */ /* 0x040fe40007721670 */
[C---:B------:R-:W-:Y:S02]  /*3200*/  ISETP.LT.OR P6, PT, R35.reuse, 0x1, !P0 ;  /* 0x000000012300780c */ /* 0x040fe400047c1670 */
[----:B------:R-:W-:-:S02]  /*3210*/  ISETP.LT.OR P0, PT, R35, 0x2, !P0 ;  /* 0x000000022300780c */ /* 0x000fc40004701670 */
[----:B------:R-:W-:Y:S02]  /*3220*/  F2FP.SATFINITE.E4M3.F32.PACK_AB_MERGE_C R43, RZ, R43, RZ ;  /* 0x0000002bff2b723e */ /* 0x000fe400048070ff */
[----:B------:R-:W-:Y:S02]  /*3230*/  F2FP.SATFINITE.E4M3.F32.PACK_AB_MERGE_C R41, RZ, R41, RZ ;  /* 0x00000029ff29723e */ /* 0x000fe400048070ff */
[----:B------:R-:W-:Y:S01]  /*3240*/  F2FP.SATFINITE.E4M3.F32.PACK_AB_MERGE_C R27, RZ, R38, RZ ;  /* 0x00000026ff1b723e */ /* 0x000fe200048070ff */
[----:B------:R1:W-:Y:S01]  /*3250*/  @!P4 STG.E.U8 desc[UR20][R32.64], R43 ;  /* 0x0000002b2000c986 */ /* 0x0003e2000c101114 */
[----:B0-----:R-:W-:Y:S02]  /*3260*/  F2FP.SATFINITE.E4M3.F32.PACK_AB_MERGE_C R25, RZ, R40, RZ ;  /* 0x00000028ff19723e */ /* 0x001fe400048070ff */
[----:B------:R-:W-:Y:S02]  /*3270*/  F2FP.SATFINITE.E4M3.F32.PACK_AB_MERGE_C R39, RZ, R39, RZ ;  /* 0x00000027ff27723e */ /* 0x000fe400048070ff */
[----:B------:R-:W-:Y:S01]  /*3280*/  F2FP.SATFINITE.E4M3.F32.PACK_AB_MERGE_C R29, RZ, R36, RZ ;  /* 0x00000024ff1d723e */ /* 0x000fe200048070ff */
[----:B------:R1:W-:Y:S04]  /*3290*/  @!P1 STG.E.U8 desc[UR20][R32.64+0x1], R25 ;  /* 0x0000011920009986 */ /* 0x0003e8000c101114 */
[----:B------:R1:W-:Y:S04]  /*32a0*/  @!P5 STG.E.U8 desc[UR20][R16.64], R41 ;  /* 0x000000291000d986 */ /* 0x0003e8000c101114 */
[----:B------:R1:W-:Y:S04]  /*32b0*/  @!P2 STG.E.U8 desc[UR20][R16.64+0x1], R27 ;  /* 0x0000011b1000a986 */ /* 0x0003e8000c101114 */
[----:B------:R1:W-:Y:S04]  /*32c0*/  @!P6 STG.E.U8 desc[UR20][R12.64], R39 ;  /* 0x000000270c00e986 */ /* 0x0003e8000c101114 */
[----:B------:R1:W-:Y:S02]  /*32d0*/  @!P0 STG.E.U8 desc[UR20][R12.64+0x1], R29 ;  /* 0x0000011d0c008986 */ /* 0x0003e4000c101114 */
.L_x_54:
[----:B------:R-:W-:Y:S05]  /*32e0*/  BSYNC B0 ;  /* 0x0000000000007941 */ /* 0x000fea0003800000 */
.L_x_36:
[----:B------:R-:W-:Y:S01]  /*32f0*/  IADD3 R8, P0, R8, UR14, RZ ;  /* 0x0000000e08087c10 */ /* 0x000fe2000ff1e0ff */
[----:B------:R-:W-:Y:S01]  /*3300*/  ULDC.64 UR6, c[0x0][0x650] ;  /* 0x0001940000067ab9 */ /* 0x000fe20000000a00 */
[----:B01-3--:R-:W-:Y:S01]  /*3310*/  PRMT R12, RZ, 0x7610, R12 ;  /* 0x00007610ff0c7816 */ /* 0x00bfe2000000000c */
[----:B------:R-:W-:Y:S01]  /*3320*/  IMAD.MOV.U32 R35, RZ, RZ, -0x1 ;  /* 0xffffffffff237424 */ /* 0x000fe200078e00ff */
[----:B------:R-:W-:Y:S01]  /*3330*/  IADD3.X R9, R9, UR13, RZ, P0, !PT ;  /* 0x0000000d09097c10 */ /* 0x000fe200087fe4ff */
[----:B------:R-:W-:Y:S01]  /*3340*/  IMAD.MOV.U32 R37, RZ, RZ, -0x1 ;  /* 0xffffffffff257424 */ /* 0x000fe200078e00ff */
[----:B------:R-:W-:-:S04]  /*3350*/  ISETP.GE.U32.AND P0, PT, R8, UR6, PT ;  /* 0x0000000608007c0c */ /* 0x000fc8000bf06070 */
[----:B------:R-:W-:-:S13]  /*3360*/  ISETP.GE.U32.AND.EX P0, PT, R9, UR7, PT, P0 ;  /* 0x0000000709007c0c */ /* 0x000fda000bf06100 */
[----:B------:R-:W-:Y:S05]  /*3370*/  @P0 BRA `(.L_x_55) ;  /* 0x00000004004c0947 */ /* 0x000fea0003800000 */
[----:B------:R-:W0:Y:S01]  /*3380*/  LDC.64 R26, c[0x0][0x628] ;  /* 0x00018a00ff1a7b82 */ /* 0x000e220000000a00 */
[----:B------:R-:W1:Y:S01]  /*3390*/  S2R R32, SR_CTAID.X ;  /* 0x0000000000207919 */ /* 0x000e620000002500 */
[----:B--2---:R-:W-:Y:S02]  /*33a0*/  IMAD.MOV.U32 R24, RZ, RZ, R8 ;  /* 0x000000ffff187224 */ /* 0x004fe400078e0008 */
[----:B------:R-:W-:Y:S01]  /*33b0*/  IMAD.MOV.U32 R25, RZ, RZ, R9 ;  /* 0x000000ffff197224 */ /* 0x000fe200078e0009 */
[----:B------:R-:W2:Y:S03]  /*33c0*/  S2R R33, SR_CTAID.Y ;  /* 0x0000000000217919 */ /* 0x000ea60000002600 */
[----:B------:R-:W3:Y:S08]  /*33d0*/  LDC R28, c[0x0][0x630] ;  /* 0x00018c00ff1c7b82 */ /* 0x000ef00000000800 */
[----:B------:R-:W1:Y:S01]  /*33e0*/  LDC.64 R30, c[0x0][0x620] ;  /* 0x00018800ff1e7b82 */ /* 0x000e620000000a00 */
[----:B0-----:R-:W-:-:S04]  /*33f0*/  ISETP.NE.U32.AND P0, PT, R26, RZ, PT ;  /* 0x000000ff1a00720c */ /* 0x001fc80003f05070 */
[----:B------:R-:W-:-:S13]  /*3400*/  ISETP.NE.AND.EX P0, PT, R27, RZ, PT, P0 ;  /* 0x000000ff1b00720c */ /* 0x000fda0003f05300 */
[----:B-123--:R-:W-:Y:S05]  /*3410*/  @!P0 BRA `(.L_x_56) ;  /* 0x0000000000288947 */ /* 0x00efea0003800000 */
[----:B------:R-:W0:Y:S02]  /*3420*/  LDC R13, c[0x0][0x634] ;  /* 0x00018d00ff0d7b82 */ /* 0x000e240000000800 */
[----:B0-----:R-:W-:-:S05]  /*3430*/  IADD3 R25, P0, R8, R13, RZ ;  /* 0x0000000d08197210 */ /* 0x001fca0007f1e0ff */
[----:B------:R-:W-:-:S04]  /*3440*/  IMAD.X R29, RZ, RZ, R9, P0 ;  /* 0x000000ffff1d7224 */ /* 0x000fc800000e0609 */
[----:B------:R-:W-:-:S04]  /*3450*/  IMAD.WIDE.U32 R12, R29, R26, RZ ;  /* 0x0000001a1d0c7225 */ /* 0x000fc800078e00ff */
[----:B-----5:R-:W-:-:S04]  /*3460*/  IMAD.WIDE.U32 R16, P0, R25, R27, R12 ;  /* 0x0000001b19107225 */ /* 0x020fc8000780000c */
[----:B------:R-:W-:-:S04]  /*3470*/  IMAD.WIDE.U32 R12, R25, R26, RZ ;  /* 0x0000001a190c7225 */ /* 0x000fc800078e00ff */
[----:B------:R-:W-:Y:S01]  /*3480*/  IMAD.X R25, RZ, RZ, RZ, P0 ;  /* 0x000000ffff197224 */ /* 0x000fe200000e06ff */
[----:B------:R-:W-:Y:S01]  /*3490*/  IADD3 RZ, P0, R13, R16, RZ ;  /* 0x000000100dff7210 */ /* 0x000fe20007f1e0ff */
[----:B------:R-:W-:-:S04]  /*34a0*/  IMAD.MOV.U32 R24, RZ, RZ, R17 ;  /* 0x000000ffff187224 */ /* 0x000fc800078e0011 */
[----:B------:R-:W-:-:S08]  /*34b0*/  IMAD.WIDE.U32.X R24, R29, R27, R24, P0 ;  /* 0x0000001b1d187225 */ /* 0x000fd000000e0418 */
.L_x_56:
[-CC-:B------:R-:W-:Y:S01]  /*34c0*/  SHF.R.U64 R37, R24, R28.reuse, R25.reuse ;  /* 0x0000001c18257219 */ /* 0x180fe20000001219 */
[----:B------:R-:W0:Y:S01]  /*34d0*/  LDC.64 R38, c[0x0][0x640] ;  /* 0x00019000ff267b82 */ /* 0x000e220000000a00 */
[----:B------:R-:W-:Y:S01]  /*34e0*/  SHF.R.U32.HI R12, RZ, R28, R25 ;  /* 0x0000001cff0c7219 */ /* 0x000fe20000011619 */
[----:B------:R-:W-:Y:S01]  /*34f0*/  ULDC UR6, c[0x0][0x150] ;  /* 0x0000540000067ab9 */ /* 0x000fe20000000800 */
[----:B------:R-:W-:Y:S02]  /*3500*/  IADD3 R17, P0, RZ, -R37, RZ ;  /* 0x80000025ff117210 */ /* 0x000fe40007f1e0ff */
[----:B------:R-:W-:-:S03]  /*3510*/  I2FP.F32.U32 R25, R32 ;  /* 0x0000002000197245 */ /* 0x000fc60000201000 */
[----:B------:R-:W1:Y:S01]  /*3520*/  LDC R24, c[0x0][0x618] ;  /* 0x00018600ff187b82 */ /* 0x000e620000000800 */
[----:B------:R-:W-:Y:S02]  /*3530*/  IMAD.X R13, RZ, RZ, ~R12, P0 ;  /* 0x000000ffff0d7224 */ /* 0x000fe400000e0e0c */
[----:B------:R-:W-:Y:S01]  /*3540*/  FMUL R25, R25, UR6 ;  /* 0x0000000619197c20 */ /* 0x000fe20008400000 */
[----:B------:R-:W-:Y:S01]  /*3550*/  ULDC UR6, c[0x0][0x154] ;  /* 0x0000550000067ab9 */ /* 0x000fe20000000800 */
[-C--:B-----5:R-:W-:Y:S02]  /*3560*/  IMAD R16, R13, R30.reuse, RZ ;  /* 0x0000001e0d107224 */ /* 0x0a0fe400078e02ff */
[C---:B------:R-:W-:Y:S01]  /*3570*/  IMAD.WIDE.U32 R12, R17.reuse, R30, R8 ;  /* 0x0000001e110c7225 */ /* 0x040fe200078e0008 */
[----:B------:R-:W2:Y:S01]  /*3580*/  LDC R28, c[0x0][0x608] ;  /* 0x00018200ff1c7b82 */ /* 0x000ea20000000800 */
[----:B------:R-:W3:Y:S02]  /*3590*/  F2I.U32.TRUNC.NTZ R25, R25 ;  /* 0x0000001900197305 */ /* 0x000ee4000020f000 */
[----:B------:R-:W-:Y:S01]  /*35a0*/  IMAD R17, R17, R31, R16 ;  /* 0x0000001f11117224 */ /* 0x000fe200078e0210 */
[----:B------:R-:W-:-:S03]  /*35b0*/  I2FP.F32.U32 R16, R33 ;  /* 0x0000002100107245 */ /* 0x000fc60000201000 */
[----:B------:R-:W-:Y:S01]  /*35c0*/  IMAD.IADD R13, R13, 0x1, R17 ;  /* 0x000000010d0d7824 */ /* 0x000fe200078e0211 */
[----:B------:R-:W4:Y:S01]  /*35d0*/  LDC R35, c[0x0][0x658] ;  /* 0x00019600ff237b82 */ /* 0x000f220000000800 */
[----:B0-----:R-:W-:Y:S01]  /*35e0*/  ISETP.NE.U32.AND P0, PT, R38, RZ, PT ;  /* 0x000000ff2600720c */ /* 0x001fe20003f05070 */
[----:B------:R-:W-:-:S03]  /*35f0*/  FMUL R16, R16, UR6 ;  /* 0x0000000610107c20 */ /* 0x000fc60008400000 */
[----:B------:R-:W-:-:S03]  /*3600*/  ISETP.NE.AND.EX P0, PT, R39, RZ, PT, P0 ;  /* 0x000000ff2700720c */ /* 0x000fc60003f05300 */
[----:B------:R-:W0:Y:S01]  /*3610*/  LDC R27, c[0x0][0x144] ;  /* 0x00005100ff1b7b82 */ /* 0x000e220000000800 */
[-C--:B-1----:R-:W-:Y:S01]  /*3620*/  SHF.R.U64 R26, R12, R24.reuse, R13 ;  /* 0x000000180c1a7219 */ /* 0x082fe2000000120d */
[----:B---3--:R-:W-:Y:S01]  /*3630*/  IMAD.MOV R25, RZ, RZ, -R25 ;  /* 0x000000ffff197224 */ /* 0x008fe200078e0a19 */
[----:B------:R-:W-:-:S05]  /*3640*/  SHF.R.U32.HI R13, RZ, R24, R13 ;  /* 0x00000018ff0d7219 */ /* 0x000fca000001160d */
[----:B------:R-:W1:Y:S01]  /*3650*/  LDC R30, c[0x0][0x148] ;  /* 0x00005200ff1e7b82 */ /* 0x000e620000000800 */
[-CC-:B--2---:R-:W-:Y:S02]  /*3660*/  SHF.R.U64 R29, R26, R28.reuse, R13.reuse ;  /* 0x0000001c1a1d7219 */ /* 0x184fe4000000120d */
[----:B------:R-:W-:Y:S02]  /*3670*/  SHF.R.U32.HI R12, RZ, R28, R13 ;  /* 0x0000001cff0c7219 */ /* 0x000fe4000001160d */
[----:B------:R2:W3:Y:S03]  /*3680*/  F2I.U32.TRUNC.NTZ R28, R16 ;  /* 0x00000010001c7305 */ /* 0x0004e6000020f000 */
[----:B------:R-:W1:Y:S01]  /*3690*/  LDC R34, c[0x0][0x600] ;  /* 0x00018000ff227b82 */ /* 0x000e620000000800 */
[-CC-:B----4-:R-:W-:Y:S02]  /*36a0*/  SHF.R.U64 R31, R29, R35.reuse, R12.reuse ;  /* 0x000000231d1f7219 */ /* 0x190fe4000000120c */
[----:B------:R-:W-:-:S03]  /*36b0*/  SHF.R.U32.HI R13, RZ, R35, R12 ;  /* 0x00000023ff0d7219 */ /* 0x000fc6000001160c */
[----:B------:R-:W-:Y:S02]  /*36c0*/  IMAD.MOV.U32 R12, RZ, RZ, R31 ;  /* 0x000000ffff0c7224 */ /* 0x000fe400078e001f */
[----:B------:R-:W4:Y:S01]  /*36d0*/  LDC R36, c[0x0][0x648] ;  /* 0x00019200ff247b82 */ /* 0x000f220000000800 */
[----:B0-----:R-:W-:-:S07]  /*36e0*/  IMAD R35, R27, R25, R32 ;  /* 0x000000191b237224 */ /* 0x001fce00078e0220 */
[----:B------:R-:W0:Y:S08]  /*36f0*/  LDC R40, c[0x0][0x638] ;  /* 0x00018e00ff287b82 */ /* 0x000e300000000800 */
[----:B------:R-:W0:Y:S01]  /*3700*/  LDC R41, c[0x0][0x610] ;  /* 0x00018400ff297b82 */ /* 0x000e220000000800 */
[----:B-123--:R-:W-:Y:S05]  /*3710*/  @!P0 BRA `(.L_x_57) ;  /* 0x0000000000288947 */ /* 0x00efea0003800000 */
[----:B------:R-:W1:Y:S02]  /*3720*/  LDC R12, c[0x0][0x64c] ;  /* 0x00019300ff0c7b82 */ /* 0x000e640000000800 */
[----:B-1----:R-:W-:-:S05]  /*3730*/  IADD3 R25, P0, R31, R12, RZ ;  /* 0x0000000c1f197210 */ /* 0x002fca0007f1e0ff */
        /* <DEDUP_REMOVED lines=8> */
.L_x_57:
[----:B----4-:R-:W-:Y:S01]  /*37c0*/  SHF.R.U64 R13, R12, R36, R13 ;  /* 0x000000240c0d7219 */ /* 0x010fe2000000120d */
[----:B------:R-:W-:Y:S01]  /*37d0*/  VIADD R17, R34, 0xffffffff ;  /* 0xffffffff22117836 */ /* 0x000fe20000000000 */
[----:B------:R-:W-:Y:S01]  /*37e0*/  LOP3.LUT R12, R29, R22, RZ, 0xc0, !PT ;  /* 0x000000161d0c7212 */ /* 0x000fe200078ec0ff */
[----:B------:R-:W-:Y:S02]  /*37f0*/  IMAD.MOV R28, RZ, RZ, -R28 ;  /* 0x000000ffff1c7224 */ /* 0x000fe400078e0a1c */
[----:B------:R-:W-:Y:S02]  /*3800*/  IMAD.MOV R16, RZ, RZ, -R13 ;  /* 0x000000ffff107224 */ /* 0x000fe400078e0a0d */
[----:B------:R-:W-:Y:S01]  /*3810*/  IMAD R44, R15, R13, R12 ;  /* 0x0000000d0f2c7224 */ /* 0x000fe200078e020c */
[----:B------:R-:W-:Y:S01]  /*3820*/  LOP3.LUT R13, R26, R17, RZ, 0xc0, !PT ;  /* 0x000000111a0d7212 */ /* 0x000fe200078ec0ff */
[----:B------:R-:W-:Y:S02]  /*3830*/  @P3 IMAD R35, R30, R28, R33 ;  /* 0x0000001c1e233224 */ /* 0x000fe400078e0221 */
[----:B0-----:R-:W-:-:S02]  /*3840*/  IMAD R12, R16, R40, R31 ;  /* 0x00000028100c7224 */ /* 0x001fc400078e021f */
[----:B------:R-:W-:Y:S02]  /*3850*/  IMAD R44, R44, R41, R35 ;  /* 0x000000292c2c7224 */ /* 0x000fe400078e0223 */
[----:B------:R-:W-:Y:S02]  /*3860*/  IMAD R13, R12, R34, R13 ;  /* 0x000000220c0d7224 */ /* 0x000fe400078e020d */
[----:B------:R-:W-:-:S03]  /*3870*/  IMAD.MOV.U32 R16, RZ, RZ, 0x1 ;  /* 0x00000001ff107424 */ /* 0x000fc600078e00ff */
[----:B------:R-:W-:Y:S02]  /*3880*/  SEL R35, R13, R44, !P3 ;  /* 0x0000002c0d237207 */ /* 0x000fe40005800000 */
[----:B------:R-:W-:Y:S02]  /*3890*/  PRMT R12, R16, 0x7610, R12 ;  /* 0x00007610100c7816 */ /* 0x000fe4000000000c */
[----:B------:R-:W-:-:S07]  /*38a0*/  SEL R44, R44, R13, !P3 ;  /* 0x0000000d2c2c7207 */ /* 0x000fce0005800000 */
.L_x_55:
[----:B------:R-:W-:Y:S01]  /*38b0*/  LOP3.LUT P0, RZ, R12, 0xff, RZ, 0xc0, !PT ;  /* 0x000000ff0cff7812 */ /* 0x000fe2000780c0ff */
[----:B------:R-:W-:-:S12]  /*38c0*/  IMAD.MOV.U32 R34, RZ, RZ, R44 ;  /* 0x000000ffff227224 */ /* 0x000fd800078e002c */
[----:B------:R-:W-:Y:S05]  /*38d0*/  @P0 BRA `(.L_x_58) ;  /* 0xffffffdc00e40947 */ /* 0x000fea000383ffff */
[----:B------:R-:W-:Y:S05]  /*38e0*/  EXIT ;  /* 0x000000000000794d */ /* 0x000fea0003800000 */
.L_x_8:
        /* <DEDUP_REMOVED lines=26> */
.L_x_60:
[----:B------:R-:W0:Y:S01]  /*3a90*/  LDC.64 R28, c[0x0][0x640] ;  /* 0x00019000ff1c7b82 */ /* 0x000e220000000a00 */
[-CC-:B------:R-:W-:Y:S01]  /*3aa0*/  SHF.R.U64 R21, R18, R12.reuse, R19.reuse ;  /* 0x0000000c12157219 */ /* 0x180fe20000001213 */
[----:B------:R-:W-:Y:S01]  /*3ab0*/  IMAD.MOV.U32 R31, RZ, RZ, 0x1 ;  /* 0x00000001ff1f7424 */ /* 0x000fe200078e00ff */
[----:B------:R-:W-:Y:S02]  /*3ac0*/  SHF.R.U32.HI R3, RZ, R12, R19 ;  /* 0x0000000cff037219 */ /* 0x000fe40000011613 */
[----:B------:R-:W-:-:S03]  /*3ad0*/  IADD3 R7, P0, RZ, -R21, RZ ;  /* 0x80000015ff077210 */ /* 0x000fc60007f1e0ff */
[----:B------:R-:W1:Y:S02]  /*3ae0*/  LDC R16, c[0x0][0x618] ;  /* 0x00018600ff107b82 */ /* 0x000e640000000800 */
[----:B------:R-:W-:Y:S02]  /*3af0*/  IMAD.X R3, RZ, RZ, ~R3, P0 ;  /* 0x000000ffff037224 */ /* 0x000fe400000e0e03 */
[----:B------:R-:W-:-:S04]  /*3b00*/  IMAD.WIDE.U32 R14, R7, R24, R8 ;  /* 0x00000018070e7225 */ /* 0x000fc800078e0008 */
[----:B------:R-:W2:Y:S01]  /*3b10*/  LDC R17, c[0x0][0x608] ;  /* 0x00018200ff117b82 */ /* 0x000ea20000000800 */
[----:B------:R-:W-:-:S04]  /*3b20*/  IMAD R12, R3, R24, RZ ;  /* 0x00000018030c7224 */ /* 0x000fc800078e02ff */
[----:B------:R-:W-:Y:S02]  /*3b30*/  IMAD R3, R7, R25, R12 ;  /* 0x0000001907037224 */ /* 0x000fe400078e020c */
[----:B------:R-:W-:Y:S01]  /*3b40*/  IMAD.MOV.U32 R7, RZ, RZ, -0x1 ;  /* 0xffffffffff077424 */ /* 0x000fe200078e00ff */
[----:B------:R-:W3:Y:S01]  /*3b50*/  LDC R26, c[0x0][0x658] ;  /* 0x00019600ff1a7b82 */ /* 0x000ee20000000800 */
[----:B0-----:R-:W-:Y:S01]  /*3b60*/  ISETP.NE.U32.AND P0, PT, R28, RZ, PT ;  /* 0x000000ff1c00720c */ /* 0x001fe20003f05070 */
[----:B------:R-:W-:-:S03]  /*3b70*/  IMAD.IADD R3, R15, 0x1, R3 ;  /* 0x000000010f037824 */ /* 0x000fc600078e0203 */
[----:B------:R-:W-:-:S03]  /*3b80*/  ISETP.NE.AND.EX P0, PT, R29, RZ, PT, P0 ;  /* 0x000000ff1d00720c */ /* 0x000fc60003f05300 */
        /* <DEDUP_REMOVED lines=24> */
.L_x_61:
[----:B-1----:R-:W-:Y:S01]  /*3d10*/  SHF.R.U64 R12, R14, R25, R15 ;  /* 0x000000190e0c7219 */ /* 0x002fe2000000120f */
[----:B0-----:R-:W-:Y:S01]  /*3d20*/  VIADD R14, R23, 0xffffffff ;  /* 0xffffffff170e7836 */ /* 0x001fe20000000000 */
[----:B------:R-:W-:Y:S01]  /*3d30*/  SHF.L.U32 R5, R31, R26, RZ ;  /* 0x0000001a1f057219 */ /* 0x000fe200000006ff */
[----:B------:R-:W-:Y:S01]  /*3d40*/  @P3 IMAD R10, R13, R20, R4 ;  /* 0x000000140d0a3224 */ /* 0x000fe200078e0204 */
[----:B------:R-:W-:Y:S01]  /*3d50*/  LOP3.LUT R3, R22, R33, RZ, 0xc0, !PT ;  /* 0x0000002116037212 */ /* 0x000fe200078ec0ff */
[----:B------:R-:W-:Y:S01]  /*3d60*/  IMAD.MOV R7, RZ, RZ, -R12 ;  /* 0x000000ffff077224 */ /* 0x000fe200078e0a0c */
[----:B------:R-:W-:Y:S01]  /*3d70*/  LOP3.LUT R4, R11, R14, RZ, 0xc0, !PT ;  /* 0x0000000e0b047212 */ /* 0x000fe200078ec0ff */
[----:B------:R-:W-:Y:S02]  /*3d80*/  IMAD.MOV.U32 R17, RZ, RZ, R21 ;  /* 0x000000ffff117224 */ /* 0x000fe400078e0015 */
[----:B------:R-:W-:Y:S02]  /*3d90*/  IMAD R5, R5, R12, R3 ;  /* 0x0000000c05057224 */ /* 0x000fe400078e0203 */
[----:B--2---:R-:W-:-:S02]  /*3da0*/  IMAD R3, R7, R27, R24 ;  /* 0x0000001b07037224 */ /* 0x004fc400078e0218 */
[----:B---3--:R-:W-:Y:S02]  /*3db0*/  IMAD R10, R5, R30, R10 ;  /* 0x0000001e050a7224 */ /* 0x008fe400078e020a */
[----:B------:R-:W-:Y:S02]  /*3dc0*/  IMAD R19, R3, R23, R4 ;  /* 0x0000001703137224 */ /* 0x000fe400078e0204 */
[----:B------:R-:W-:-:S03]  /*3dd0*/  IMAD.MOV.U32 R5, RZ, RZ, 0x1 ;  /* 0x00000001ff057424 */ /* 0x000fc600078e00ff */
[----:B------:R-:W-:Y:S02]  /*3de0*/  SEL R18, R19, R10, !P3 ;  /* 0x0000000a13127207 */ /* 0x000fe40005800000 */
[----:B------:R-:W-:Y:S02]  /*3df0*/  PRMT R3, R5, 0x7610, R3 ;  /* 0x0000761005037816 */ /* 0x000fe40000000003 */
[----:B------:R-:W-:-:S07]  /*3e00*/  SEL R19, R10, R19, !P3 ;  /* 0x000000130a137207 */ /* 0x000fce0005800000 */
.L_x_59:
[----:B------:R-:W-:-:S08]  /*3e10*/  NOP ;  /* 0x0000000000007918 */ /* 0x000fd00000000000 */
[----:B------:R-:W0:-:S00]  /*3e20*/  USETMAXREG.DEALLOC.CTAPOOL 0x28 ;  /* 0x00000028000079c8 */ /* 0x000e0000080e0500 */
[----:B0-----:R-:W-:-:S13]  /*3e30*/  ISETP.NE.AND P0, PT, R2, RZ, PT ;  /* 0x000000ff0200720c */ /* 0x001fda0003f05270 */
[----:B------:R-:W-:Y:S05]  /*3e40*/  @P0 EXIT ;  /* 0x000000000000094d */ /* 0x000fea0003800000 */
[----:B------:R-:W-:Y:S01]  /*3e50*/  LOP3.LUT P0, RZ, R3, 0xff, RZ, 0xc0, !PT ;  /* 0x000000ff03ff7812 */ /* 0x000fe2000780c0ff */
[----:B------:R-:W-:Y:S02]  /*3e60*/  IMAD.MOV.U32 R7, RZ, RZ, 0x1 ;  /* 0x00000001ff077424 */ /* 0x000fe400078e00ff */
[----:B------:R-:W-:-:S10]  /*3e70*/  IMAD.MOV.U32 R15, RZ, RZ, RZ ;  /* 0x000000ffff0f7224 */ /* 0x000fd400078e00ff */
[----:B------:R-:W-:Y:S05]  /*3e80*/  @!P0 BRA `(.L_x_62) ;  /* 0x0000000c002c8947 */ /* 0x000fea0003800000 */
[----:B------:R-:W0:Y:S01]  /*3e90*/  LDC R2, c[0x0][0x28c] ;  /* 0x0000a300ff027b82 */ /* 0x000e220000000800 */
[----:B------:R-:W1:Y:S01]  /*3ea0*/  S2R R12, SR_CgaCtaId ;  /* 0x00000000000c7919 */ /* 0x000e620000008800 */
[----:B------:R-:W-:Y:S01]  /*3eb0*/  ULDC UR5, c[0x0][0x658] ;  /* 0x0001960000057ab9 */ /* 0x000fe20000000800 */
[----:B------:R-:W-:Y:S01]  /*3ec0*/  UMOV UR6, 0xffffffff ;  /* 0xffffffff00067882 */ /* 0x000fe20000000000 */
[----:B------:R-:W-:Y:S01]  /*3ed0*/  BSSY B0, `(.L_x_62) ;  /* 0x00000c6000007945 */ /* 0x000fe20003800000 */
[----:B------:R-:W-:Y:S01]  /*3ee0*/  USHF.L.U32 UR6, UR6, UR5, URZ ;  /* 0x0000000506067299 */ /* 0x000fe2000800063f */
[----:B------:R-:W-:Y:S01]  /*3ef0*/  IMAD.MOV.U32 R16, RZ, RZ, 0x1 ;  /* 0x00000001ff107424 */ /* 0x000fe200078e00ff */
[----:B------:R-:W-:Y:S01]  /*3f00*/  LOP3.LUT R14, R6, 0x2, RZ, 0xfc, !PT ;  /* 0x00000002060e7812 */ /* 0x000fe200078efcff */
[----:B------:R-:W-:Y:S01]  /*3f10*/  IMAD.MOV.U32 R7, RZ, RZ, 0x1 ;  /* 0x00000001ff077424 */ /* 0x000fe200078e00ff */
[----:B------:R-:W-:Y:S01]  /*3f20*/  ULDC UR4, c[0x0][0x600] ;  /* 0x0001800000047ab9 */ /* 0x000fe20000000800 */
[----:B------:R-:W-:Y:S01]  /*3f30*/  IMAD.MOV.U32 R15, RZ, RZ, RZ ;  /* 0x000000ffff0f7224 */ /* 0x000fe200078e00ff */
[----:B------:R-:W-:Y:S01]  /*3f40*/  UMOV UR7, 0x1 ;  /* 0x0000000100077882 */ /* 0x000fe20000000000 */
[----:B------:R-:W-:-:S02]  /*3f50*/  UIADD3 UR18, UR4, -0x1, URZ ;  /* 0xffffffff04127890 */ /* 0x000fc4000fffe03f */
[----:B------:R-:W-:Y:S02]  /*3f60*/  USHF.L.U32 UR20, UR7, UR5, URZ ;  /* 0x0000000507147299 */ /* 0x000fe4000800063f */
[----:B------:R-:W-:Y:S01]  /*3f70*/  ULOP3.LUT UR19, URZ, UR6, URZ, 0x33, !UPT ;  /* 0x000000063f137292 */ /* 0x000fe2000f8e333f */
[----:B------:R-:W-:Y:S01]  /*3f80*/  ULDC.64 UR22, c[0x0][0x198] ;  /* 0x0000660000167ab9 */ /* 0x000fe20000000a00 */
[----:B0-----:R-:W-:-:S05]  /*3f90*/  VIADD R2, R2, 0x1f ;  /* 0x0000001f02027836 */ /* 0x001fca0000000000 */
[----:B------:R-:W-:-:S04]  /*3fa0*/  SHF.R.S32.HI R3, RZ, 0x1f, R2 ;  /* 0x0000001fff037819 */ /* 0x000fc80000011402 */
[----:B------:R-:W-:Y:S01]  /*3fb0*/  LEA.HI R3, R3, R2, RZ, 0x5 ;  /* 0x0000000203037211 */ /* 0x000fe200078f28ff */
[C---:B-1----:R-:W-:Y:S02]  /*3fc0*/  IMAD.SHL.U32 R11, R12.reuse, 0x4, RZ ;  /* 0x000000040c0b7824 */ /* 0x042fe400078e00ff */
[----:B------:R-:W-:Y:S01]  /*3fd0*/  IMAD.SHL.U32 R12, R12, 0x80, RZ ;  /* 0x000000800c0c7824 */ /* 0x000fe200078e00ff */
[----:B------:R-:W-:Y:S02]  /*3fe0*/  SHF.R.S32.HI R10, RZ, 0x5, R3 ;  /* 0x00000005ff0a7819 */ /* 0x000fe40000011403 */
[----:B------:R-:W-:Y:S02]  /*3ff0*/  LOP3.LUT R11, R11, 0x4, RZ, 0xc0, !PT ;  /* 0x000000040b0b7812 */ /* 0x000fe400078ec0ff */
[----:B------:R-:W-:Y:S01]  /*4000*/  LOP3.LUT R12, R12, 0x80, RZ, 0xc0, !PT ;  /* 0x000000800c0c7812 */ /* 0x000fe200078ec0ff */
[----:B------:R-:W-:-:S07]  /*4010*/  VIADD R13, R10, 0x1 ;  /* 0x000000010a0d7836 */ /* 0x000fce0000000000 */
.L_x_73:
[----:B------:R-:W-:-:S03]  /*4020*/  UMOV UR4, 0xffffffff ;  /* 0xffffffff00047882 */ /* 0x000fc60000000000 */
[----:B------:R-:W-:Y:S05]  /*4030*/  BRA.DIV UR4, `(.L_x_63) ;  /* 0x0000002204307947 */ /* 0x000fea000b800000 */
[----:B------:R-:W-:-:S13]  /*4040*/  ELECT P0, URZ, PT ;  /* 0x00000000003f782f */ /* 0x000fda0003800000 */
.L_x_116:
[----:B------:R-:W0:Y:S01]  /*4050*/  LDC R2, c[0x0][0x28c] ;  /* 0x0000a300ff027b82 */ /* 0x000e220000000800 */
[----:B------:R-:W-:Y:S01]  /*4060*/  BSSY B1, `(.L_x_64) ;  /* 0x0000038000017945 */ /* 0x000fe20003800000 */
[----:B0-----:R-:W-:-:S13]  /*4070*/  ISETP.LT.OR P0, PT, R2, 0x1, !P0 ;  /* 0x000000010200780c */ /* 0x001fda0004701670 */
[----:B------:R-:W-:Y:S05]  /*4080*/  @P0 BRA `(.L_x_65) ;  /* 0x0000000000d40947 */ /* 0x000fea0003800000 */
[----:B------:R-:W-:Y:S02]  /*4090*/  IMAD R20, R18, 0x8, R11 ;  /* 0x0000000812147824 */ /* 0x000fe400078e020b */
[----:B------:R-:W-:Y:S02]  /*40a0*/  IMAD R19, R19, 0xc0, RZ ;  /* 0x000000c013137824 */ /* 0x000fe400078e02ff */
[----:B------:R-:W-:Y:S02]  /*40b0*/  IMAD.MOV.U32 R23, RZ, RZ, RZ ;  /* 0x000000ffff177224 */ /* 0x000fe400078e00ff */
[----:B------:R-:W-:Y:S02]  /*40c0*/  IMAD.MOV.U32 R2, RZ, RZ, R13 ;  /* 0x000000ffff027224 */ /* 0x000fe400078e000d */
[----:B------:R-:W-:Y:S02]  /*40d0*/  IMAD.MOV.U32 R3, RZ, RZ, R7 ;  /* 0x000000ffff037224 */ /* 0x000fe400078e0007 */
[----:B------:R-:W-:-:S07]  /*40e0*/  IMAD.MOV.U32 R5, RZ, RZ, R15 ;  /* 0x000000ffff057224 */ /* 0x000fce00078e000f */
.L_x_68:
[----:B------:R-:W0:Y:S01]  /*40f0*/  S2R R21, SR_CgaCtaId ;  /* 0x0000000000157919 */ /* 0x000e220000008800 */
[----:B------:R-:W-:Y:S02]  /*4100*/  MOV R4, 0x400 ;  /* 0x0000040000047802 */ /* 0x000fe40000000f00 */
[----:B------:R-:W-:-:S13]  /*4110*/  ISETP.NE.AND P1, PT, R0, RZ, PT ;  /* 0x000000ff0000720c */ /* 0x000fda0003f25270 */
[----:B------:R-:W1:Y:S01]  /*4120*/  @!P1 LDC R18, c[0x0][0x500] ;  /* 0x00014000ff129b82 */ /* 0x000e620000000800 */
[----:B0-----:R-:W-:Y:S02]  /*4130*/  LEA R22, R21, R4, 0x18 ;  /* 0x0000000415167211 */ /* 0x001fe400078ec0ff */
[----:B------:R-:W-:-:S03]  /*4140*/  SHF.L.U32 R4, R3, 0x1f, RZ ;  /* 0x0000001f03047819 */ /* 0x000fc600000006ff */
[----:B------:R-:W-:-:S04]  /*4150*/  IMAD R21, R5, 0x8, R22 ;  /* 0x0000000805157824 */ /* 0x000fc800078e0216 */
[----:B------:R-:W0:Y:S02]  /*4160*/  SYNCS.PHASECHK.TRANS64.TRYWAIT P0, [R21+URZ+0x120], R4 ;  /* 0x00012004150075a7 */ /* 0x000e24000800017f */
[----:B01----:R-:W-:Y:S05]  /*4170*/  @!P0 BRA `(.L_x_66) ;  /* 0x0000002000008947 */ /* 0x003fea0003800000 */
.L_x_117:
[----:B0-----:R-:W-:Y:S01]  /*4180*/  PRMT R4, R14, 0x9910, RZ ;  /* 0x000099100e047816 */ /* 0x001fe200000000ff */
[----:B------:R0:W-:Y:S03]  /*4190*/  @!P1 SYNCS.ARRIVE.TRANS64 RZ, [R21+URZ], R18 ;  /* 0x0000001215ff99a7 */ /* 0x0001e6000800003f */
[----:B------:R-:W-:-:S13]  /*41a0*/  ISETP.NE.AND P0, PT, R4, 0x2, PT ;  /* 0x000000020400780c */ /* 0x000fda0003f05270 */
[----:B0-----:R-:W-:Y:S05]  /*41b0*/  @P0 BRA `(.L_x_67) ;  /* 0x0000000000040947 */ /* 0x001fea0003800000 */
[----:B------:R-:W-:Y:S01]  /*41c0*/  BPT.TRAP 0x1 ;  /* 0x000000040000795c */ /* 0x000fe20000300000 */
.L_x_67:
[----:B------:R-:W-:Y:S01]  /*41d0*/  IMAD R4, R5, 0x1800, R22 ;  /* 0x0000180005047824 */ /* 0x000fe200078e0216 */
[----:B------:R-:W-:Y:S01]  /*41e0*/  R2UR UR17, R22 ;  /* 0x00000000161172ca */ /* 0x000fe200000e0000 */
[----:B------:R-:W-:Y:S01]  /*41f0*/  VIADD R2, R2, 0xffffffff ;  /* 0xffffffff02027836 */ /* 0x000fe20000000000 */
[----:B------:R-:W-:Y:S01]  /*4200*/  R2UR UR9, R21 ;  /* 0x00000000150972ca */ /* 0x000fe200000e0000 */
[----:B------:R-:W-:Y:S01]  /*4210*/  UIADD3 UR4, UP0, UR22, 0xf0, URZ ;  /* 0x000000f016047890 */ /* 0x000fe2000ff1e03f */
[----:B------:R-:W-:Y:S01]  /*4220*/  R2UR UR5, R4 ;  /* 0x00000000040572ca */ /* 0x000fe200000e0000 */
[----:B------:R-:W-:Y:S01]  /*4230*/  IMAD R4, R5, 0x100, R12 ;  /* 0x0000010005047824 */ /* 0x000fe200078e020c */
[----:B------:R-:W-:Y:S01]  /*4240*/  R2UR UR11, R19 ;  /* 0x00000000130b72ca */ /* 0x000fe200000e0000 */
[----:B------:R-:W-:Y:S01]  /*4250*/  UIADD3 UR24, UP1, UR22, 0x1f0, URZ ;  /* 0x000001f016187890 */ /* 0x000fe2000ff3e03f */
[----:B------:R-:W-:Y:S01]  /*4260*/  R2UR UR10, R23 ;  /* 0x00000000170a72ca */ /* 0x000fe200000e0000 */
[----:B------:R-:W-:Y:S01]  /*4270*/  VIADD R5, R5, 0x1 ;  /* 0x0000000105057836 */ /* 0x000fe20000000000 */
[----:B------:R-:W-:Y:S01]  /*4280*/  R2UR UR8, R4 ;  /* 0x00000000040872ca */ /* 0x000fe200000e0000 */
[----:B------:R-:W-:Y:S01]  /*4290*/  UIADD3.X UR25, URZ, UR23, URZ, UP1, !UPT ;  /* 0x000000173f197290 */ /* 0x000fe20008ffe43f */
[----:B------:R-:W-:Y:S01]  /*42a0*/  R2UR UR12, R17 ;  /* 0x00000000110c72ca */ /* 0x000fe200000e0000 */
[----:B------:R-:W-:Y:S01]  /*42b0*/  UMOV UR6, 0x0 ;  /* 0x0000000000067882 */ /* 0x000fe20000000000 */
[----:B------:R-:W-:Y:S01]  /*42c0*/  R2UR UR21, R20 ;  /* 0x00000000141572ca */ /* 0x000fe200000e0000 */
[----:B------:R-:W-:Y:S01]  /*42d0*/  UMOV UR7, 0x10000000 ;  /* 0x1000000000077882 */ /* 0x000fe20000000000 */
[----:B------:R-:W-:Y:S01]  /*42e0*/  ISETP.GT.AND P1, PT, R2, 0x1, PT ;  /* 0x000000010200780c */ /* 0x000fe20003f24270 */
[----:B------:R-:W-:Y:S01]  /*42f0*/  UIADD3 UR16, UR5, 0x300, URZ ;  /* 0x0000030005107890 */ /* 0x000fe2000fffe03f */
[----:B------:R-:W-:Y:S01]  /*4300*/  ISETP.NE.AND P0, PT, R5, 0x24, PT ;  /* 0x000000240500780c */ /* 0x000fe20003f05270 */
[----:B------:R-:W-:Y:S01]  /*4310*/  UIADD3.X UR5, URZ, UR23, URZ, UP0, !UPT ;  /* 0x000000173f057290 */ /* 0x000fe200087fe43f */
[----:B------:R-:W-:Y:S01]  /*4320*/  VIADD R23, R23, 0x20 ;  /* 0x0000002017177836 */ /* 0x000fe20000000000 */
[----:B------:R-:W-:Y:S01]  /*4330*/  UMOV UR26, 0x30000 ;  /* 0x00030000001a7882 */ /* 0x000fe20000000000 */
[----:B------:R-:W-:Y:S01]  /*4340*/  SEL R4, RZ, 0x1, P0 ;  /* 0x00000001ff047807 */ /* 0x000fe20000000000 */
[----:B------:R-:W-:Y:S01]  /*4350*/  UIADD3 UR17, UR17, 0x36300, UR8 ;  /* 0x0003630011117890 */ /* 0x000fe2000fffe008 */
[----:B------:R-:W-:-:S02]  /*4360*/  SEL R5, R5, RZ, P0 ;  /* 0x000000ff05057207 */ /* 0x000fc40000000000 */
[----:B------:R-:W-:Y:S01]  /*4370*/  UMOV UR8, UR16 ;  /* 0x0000001000087c82 */ /* 0x000fe20008000000 */
[----:B------:R-:W-:Y:S01]  /*4380*/  LOP3.LUT R3, R3, R4, RZ, 0x3c, !PT ;  /* 0x0000000403037212 */ /* 0x000fe200078e3cff */
[----:B------:R0:W-:Y:S02]  /*4390*/  UTMALDG.3D [UR8], [UR4], desc[UR6] ;  /* 0x00000608040075b4 */ /* 0x0001e40008011000 */
[----:B0-----:R-:W-:Y:S01]  /*43a0*/  UMOV UR11, UR21 ;  /* 0x00000015000b7c82 */ /* 0x001fe20008000000 */
[----:B------:R-:W-:Y:S02]  /*43b0*/  UMOV UR8, UR17 ;  /* 0x0000001100087c82 */ /* 0x000fe40008000000 */
[----:B------:R0:W-:Y:S02]  /*43c0*/  UTMALDG.3D.MULTICAST [UR8], [UR24], UR26, desc[UR6] ;  /* 0x00000608180073b4 */ /* 0x0001e4000801181a */
[----:B0-----:R-:W-:Y:S05]  /*43d0*/  @P1 BRA `(.L_x_68) ;  /* 0xfffffffc00441947 */ /* 0x001fea000383ffff */
.L_x_65:
[----:B------:R-:W-:Y:S05]  /*43e0*/  BSYNC B1 ;  /* 0x0000000000017941 */ /* 0x000fea0003800000 */
.L_x_64:
[----:B------:R-:W-:Y:S01]  /*43f0*/  LOP3.LUT P1, RZ, R16, 0xff, RZ, 0xc0, !PT ;  /* 0x000000ff10ff7812 */ /* 0x000fe2000782c0ff */
[C---:B------:R-:W-:Y:S01]  /*4400*/  IMAD.IADD R15, R10.reuse, 0x1, R15 ;  /* 0x000000010a0f7824 */ /* 0x040fe200078e020f */
[----:B------:R-:W-:Y:S01]  /*4410*/  ULDC.64 UR4, c[0x0][0x650] ;  /* 0x0001940000047ab9 */ /* 0x000fe20000000a00 */
[C---:B------:R-:W-:Y:S01]  /*4420*/  ISETP.GE.U32.AND P2, PT, R10.reuse, 0x24, PT ;  /* 0x000000240a00780c */ /* 0x040fe20003f46070 */
[----:B------:R-:W-:Y:S01]  /*4430*/  BSSY B1, `(.L_x_69) ;  /* 0x000006d000017945 */ /* 0x000fe20003800000 */
[----:B------:R-:W-:Y:S01]  /*4440*/  IMAD.MOV.U32 R19, RZ, RZ, -0x1 ;  /* 0xffffffffff137424 */ /* 0x000fe200078e00ff */
[----:B------:R-:W-:Y:S01]  /*4450*/  ISETP.GT.U32.AND P0, PT, R15, 0x23, PT ;  /* 0x000000230f00780c */ /* 0x000fe20003f04070 */
[----:B------:R-:W-:Y:S01]  /*4460*/  IMAD.MOV.U32 R18, RZ, RZ, -0x1 ;  /* 0xffffffffff127424 */ /* 0x000fe200078e00ff */
[----:B------:R-:W-:Y:S01]  /*4470*/  PRMT R16, RZ, 0x7610, R16 ;  /* 0x00007610ff107816 */ /* 0x000fe20000000010 */
[----:B------:R-:W-:Y:S01]  /*4480*/  IMAD.MOV.U32 R17, RZ, RZ, -0x1 ;  /* 0xffffffffff117424 */ /* 0x000fe200078e00ff */
[----:B------:R-:W-:-:S03]  /*4490*/  ISETP.LT.U32.AND P0, PT, R10, 0x24, P0 ;  /* 0x000000240a00780c */ /* 0x000fc60000701070 */
[----:B------:R-:W0:Y:S01]  /*44a0*/  @P1 S2R R3, SR_CgaCtaId ;  /* 0x0000000000031919 */ /* 0x000e220000008800 */
[----:B------:R-:W-:-:S04]  /*44b0*/  @P1 MOV R2, 0x400 ;  /* 0x0000040000021802 */ /* 0x000fc80000000f00 */
[----:B0-----:R-:W-:Y:S01]  /*44c0*/  @P1 LEA R4, R3, R2, 0x18 ;  /* 0x0000000203041211 */ /* 0x001fe200078ec0ff */
[----:B------:R-:W-:Y:S01]  /*44d0*/  IMAD.WIDE.U32 R2, R15, 0x38e38e39, RZ ;  /* 0x38e38e390f027825 */ /* 0x000fe200078e00ff */
[----:B------:R-:W-:Y:S02]  /*44e0*/  SEL R2, RZ, 0x1, !P0 ;  /* 0x00000001ff027807 */ /* 0x000fe40004000000 */
[----:B------:R0:W-:Y:S01]  /*44f0*/  @P1 SYNCS.ARRIVE.TRANS64.A1T0 RZ, [R4+URZ+0x258], RZ ;  /* 0x000258ff04ff19a7 */ /* 0x0001e2000810003f */
[----:B------:R-:W-:Y:S02]  /*4500*/  IADD3 R8, P1, R8, UR14, RZ ;  /* 0x0000000e08087c10 */ /* 0x000fe4000ff3e0ff */
[----:B------:R-:W-:Y:S02]  /*4510*/  LOP3.LUT R7, R7, R2, RZ, 0x3c, !PT ;  /* 0x0000000207077212 */ /* 0x000fe400078e3cff */
[----:B------:R-:W-:Y:S02]  /*4520*/  IADD3.X R9, R9, UR13, RZ, P1, !PT ;  /* 0x0000000d09097c10 */ /* 0x000fe40008ffe4ff */
[----:B------:R-:W-:-:S02]  /*4530*/  ISETP.GE.U32.AND P0, PT, R8, UR4, PT ;  /* 0x0000000408007c0c */ /* 0x000fc4000bf06070 */
[----:B0-----:R-:W-:Y:S02]  /*4540*/  SHF.R.U32.HI R4, RZ, 0x3, R3 ;  /* 0x00000003ff047819 */ /* 0x001fe40000011603 */
[----:B------:R-:W-:Y:S02]  /*4550*/  ISETP.GE.U32.AND.EX P0, PT, R9, UR5, PT, P0 ;  /* 0x0000000509007c0c */ /* 0x000fe4000bf06100 */
[----:B------:R-:W-:Y:S01]  /*4560*/  @P2 LOP3.LUT R7, R7, 0x1, R4, 0x78, !PT ;  /* 0x0000000107072812 */ /* 0x000fe200078e7804 */
[----:B------:R-:W-:Y:S01]  /*4570*/  IMAD R15, R4, -0x24, R15 ;  /* 0xffffffdc040f7824 */ /* 0x000fe200078e020f */
[----:B------:R-:W-:-:S09]  /*4580*/  PRMT R2, RZ, 0x7610, R2 ;  /* 0x00007610ff027816 */ /* 0x000fd20000000002 */
[----:B------:R-:W-:Y:S05]  /*4590*/  @P0 BRA `(.L_x_70) ;  /* 0x0000000400580947 */ /* 0x000fea0003800000 */
[----:B------:R-:W0:Y:S01]  /*45a0*/  S2R R18, SR_CTAID.X ;  /* 0x0000000000127919 */ /* 0x000e220000002500 */
[----:B------:R-:W-:Y:S01]  /*45b0*/  ULDC.64 UR4, c[0x0][0x628] ;  /* 0x00018a0000047ab9 */ /* 0x000fe20000000a00 */
[----:B------:R-:W-:Y:S01]  /*45c0*/  ULDC UR7, c[0x0][0x630] ;  /* 0x00018c0000077ab9 */ /* 0x000fe20000000800 */
[----:B------:R-:W-:Y:S01]  /*45d0*/  ISETP.NE.U32.AND P0, PT, RZ, UR4, PT ;  /* 0x00000004ff007c0c */ /* 0x000fe2000bf05070 */
[----:B------:R-:W1:Y:S01]  /*45e0*/  S2R R19, SR_CTAID.Y ;  /* 0x0000000000137919 */ /* 0x000e620000002600 */
[----:B------:R-:W-:Y:S01]  /*45f0*/  ULDC UR8, c[0x0][0x150] ;  /* 0x0000540000087ab9 */ /* 0x000fe20000000800 */
[----:B------:R-:W-:Y:S01]  /*4600*/  IMAD.MOV.U32 R2, RZ, RZ, R8 ;  /* 0x000000ffff027224 */ /* 0x000fe200078e0008 */
[----:B------:R-:W-:Y:S01]  /*4610*/  ISETP.NE.AND.EX P0, PT, RZ, UR5, PT, P0 ;  /* 0x00000005ff007c0c */ /* 0x000fe2000bf05300 */
[----:B------:R-:W-:Y:S01]  /*4620*/  IMAD.MOV.U32 R3, RZ, RZ, R9 ;  /* 0x000000ffff037224 */ /* 0x000fe200078e0009 */
[----:B0-----:R-:W-:-:S11]  /*4630*/  I2FP.F32.U32 R20, R18 ;  /* 0x0000001200147245 */ /* 0x001fd60000201000 */
[----:B------:R-:W-:Y:S05]  /*4640*/  @!P0 BRA `(.L_x_71) ;  /* 0x0000000000288947 */ /* 0x000fea0003800000 */
[----:B------:R-:W-:Y:S02]  /*4650*/  ULDC UR6, c[0x0][0x634] ;  /* 0x00018d0000067ab9 */ /* 0x000fe40000000800 */
[----:B------:R-:W-:-:S05]  /*4660*/  IADD3 R3, P0, R8, UR6, RZ ;  /* 0x0000000608037c10 */ /* 0x000fca000ff1e0ff */
[----:B------:R-:W-:-:S04]  /*4670*/  IMAD.X R17, RZ, RZ, R9, P0 ;  /* 0x000000ffff117224 */ /* 0x000fc800000e0609 */
[----:B------:R-:W-:-:S04]  /*4680*/  IMAD.WIDE.U32 R4, R17, UR4, RZ ;  /* 0x0000000411047c25 */ /* 0x000fc8000f8e00ff */
[----:B------:R-:W-:-:S04]  /*4690*/  IMAD.WIDE.U32 R4, P0, R3, UR5, R4 ;  /* 0x0000000503047c25 */ /* 0x000fc8000f800004 */
[----:B------:R-:W-:-:S04]  /*46a0*/  IMAD.WIDE.U32 R2, R3, UR4, RZ ;  /* 0x0000000403027c25 */ /* 0x000fc8000f8e00ff */
[----:B------:R-:W-:Y:S01]  /*46b0*/  IMAD.MOV.U32 R2, RZ, RZ, R5 ;  /* 0x000000ffff027224 */ /* 0x000fe200078e0005 */
[----:B------:R-:W-:Y:S01]  /*46c0*/  IADD3 RZ, P1, R3, R4, RZ ;  /* 0x0000000403ff7210 */ /* 0x000fe20007f3e0ff */
[----:B------:R-:W-:-:S04]  /*46d0*/  IMAD.X R3, RZ, RZ, RZ, P0 ;  /* 0x000000ffff037224 */ /* 0x000fc800000e06ff */
[----:B------:R-:W-:-:S08]  /*46e0*/  IMAD.WIDE.U32.X R2, R17, UR5, R2, P1 ;  /* 0x0000000511027c25 */ /* 0x000fd000088e0402 */
.L_x_71:
[--C-:B------:R-:W-:Y:S01]  /*46f0*/  SHF.R.U64 R17, R2, UR7, R3.reuse ;  /* 0x0000000702117c19 */ /* 0x100fe20008001203 */
[----:B------:R-:W-:Y:S01]  /*4700*/  FMUL R20, R20, UR8 ;  /* 0x0000000814147c20 */ /* 0x000fe20008400000 */
[----:B------:R-:W-:Y:S01]  /*4710*/  SHF.R.U32.HI R2, RZ, UR7, R3 ;  /* 0x00000007ff027c19 */ /* 0x000fe20008011603 */
[----:B------:R-:W0:Y:S01]  /*4720*/  LDC R23, c[0x0][0x144] ;  /* 0x00005100ff177b82 */ /* 0x000e220000000800 */
[----:B------:R-:W-:Y:S01]  /*4730*/  IADD3 R21, P0, RZ, -R17, RZ ;  /* 0x80000011ff157210 */ /* 0x000fe20007f1e0ff */
[----:B------:R-:W-:Y:S01]  /*4740*/  ULDC UR6, c[0x0][0x154] ;  /* 0x0000550000067ab9 */ /* 0x000fe20000000800 */
[----:B-1----:R-:W-:Y:S01]  /*4750*/  I2FP.F32.U32 R3, R19 ;  /* 0x0000001300037245 */ /* 0x002fe20000201000 */
[----:B------:R-:W1:Y:S01]  /*4760*/  F2I.U32.TRUNC.NTZ R20, R20 ;  /* 0x0000001400147305 */ /* 0x000e62000020f000 */
[----:B------:R-:W-:Y:S01]  /*4770*/  ULDC.64 UR4, c[0x0][0x620] ;  /* 0x0001880000047ab9 */ /* 0x000fe20000000a00 */
[----:B------:R-:W-:Y:S02]  /*4780*/  IMAD.X R2, RZ, RZ, ~R2, P0 ;  /* 0x000000ffff027224 */ /* 0x000fe400000e0e02 */
[----:B------:R-:W-:Y:S01]  /*4790*/  FMUL R4, R3, UR6 ;  /* 0x0000000603047c20 */ /* 0x000fe20008400000 */
[----:B------:R-:W2:Y:S01]  /*47a0*/  LDC R22, c[0x0][0x148] ;  /* 0x00005200ff167b82 */ /* 0x000ea20000000800 */
[----:B------:R-:W-:Y:S01]  /*47b0*/  IMAD R2, R2, UR4, RZ ;  /* 0x0000000402027c24 */ /* 0x000fe2000f8e02ff */
[----:B------:R-:W-:Y:S01]  /*47c0*/  ULDC.64 UR6, c[0x0][0x640] ;  /* 0x0001900000067ab9 */ /* 0x000fe20000000a00 */
[----:B------:R-:W-:Y:S01]  /*47d0*/  IMAD.MOV.U32 R3, RZ, RZ, R9 ;  /* 0x000000ffff037224 */ /* 0x000fe200078e0009 */
[----:B------:R-:W-:Y:S01]  /*47e0*/  ISETP.NE.U32.AND P0, PT, RZ, UR6, PT ;  /* 0x00000006ff007c0c */ /* 0x000fe2000bf05070 */
[----:B------:R-:W3:Y:S01]  /*47f0*/  F2I.U32.TRUNC.NTZ R4, R4 ;  /* 0x0000000400047305 */ /* 0x000ee2000020f000 */
[----:B------:R-:W-:-:S02]  /*4800*/  IMAD R5, R21, UR5, R2 ;  /* 0x0000000515057c24 */ /* 0x000fc4000f8e0202 */
[----:B------:R-:W-:Y:S01]  /*4810*/  IMAD.MOV.U32 R2, RZ, RZ, R8 ;  /* 0x000000ffff027224 */ /* 0x000fe200078e0008 */
[----:B------:R-:W-:Y:S01]  /*4820*/  ISETP.NE.AND.EX P0, PT, RZ, UR7, PT, P0 ;  /* 0x00000007ff007c0c */ /* 0x000fe2000bf05300 */
[----:B-1----:R-:W-:Y:S02]  /*4830*/  IMAD.MOV R20, RZ, RZ, -R20 ;  /* 0x000000ffff147224 */ /* 0x002fe400078e0a14 */
[----:B------:R-:W-:Y:S01]  /*4840*/  IMAD.WIDE.U32 R2, R21, UR4, R2 ;  /* 0x0000000415027c25 */ /* 0x000fe2000f8e0002 */
[----:B------:R-:W-:-:S03]  /*4850*/  ULDC UR4, c[0x0][0x618] ;  /* 0x0001860000047ab9 */ /* 0x000fc60000000800 */
[----:B------:R-:W-:Y:S02]  /*4860*/  IMAD.IADD R3, R3, 0x1, R5 ;  /* 0x0000000103037824 */ /* 0x000fe400078e0205 */
[----:B0-----:R-:W-:-:S03]  /*4870*/  IMAD R18, R23, R20, R18 ;  /* 0x0000001417127224 */ /* 0x001fc600078e0212 */
[--C-:B------:R-:W-:Y:S01]  /*4880*/  SHF.R.U64 R20, R2, UR4, R3.reuse ;  /* 0x0000000402147c19 */ /* 0x100fe20008001203 */
[----:B---3--:R-:W-:Y:S01]  /*4890*/  IMAD.MOV R2, RZ, RZ, -R4 ;  /* 0x000000ffff027224 */ /* 0x008fe200078e0a04 */
[----:B------:R-:W-:Y:S01]  /*48a0*/  SHF.R.U32.HI R3, RZ, UR4, R3 ;  /* 0x00000004ff037c19 */ /* 0x000fe20008011603 */
[----:B------:R-:W-:Y:S02]  /*48b0*/  ULDC UR4, c[0x0][0x608] ;  /* 0x0001820000047ab9 */ /* 0x000fe40000000800 */
[----:B--2---:R-:W-:Y:S01]  /*48c0*/  @P3 IMAD R18, R22, R2, R19 ;  /* 0x0000000216123224 */ /* 0x004fe200078e0213 */
[--C-:B------:R-:W-:Y:S02]  /*48d0*/  SHF.R.U64 R22, R20, UR4, R3.reuse ;  /* 0x0000000414167c19 */ /* 0x100fe40008001203 */
[----:B------:R-:W-:Y:S01]  /*48e0*/  SHF.R.U32.HI R3, RZ, UR4, R3 ;  /* 0x00000004ff037c19 */ /* 0x000fe20008011603 */
[----:B------:R-:W-:-:S03]  /*48f0*/  ULDC UR4, c[0x0][0x658] ;  /* 0x0001960000047ab9 */ /* 0x000fc60000000800 */
[--C-:B------:R-:W-:Y:S02]  /*4900*/  SHF.R.U64 R19, R22, UR4, R3.reuse ;  /* 0x0000000416137c19 */ /* 0x100fe40008001203 */
[----:B------:R-:W-:-:S03]  /*4910*/  SHF.R.U32.HI R21, RZ, UR4, R3 ;  /* 0x00000004ff157c19 */ /* 0x000fc60008011603 */
[----:B------:R-:W-:Y:S02]  /*4920*/  IMAD.MOV.U32 R4, RZ, RZ, R19 ;  /* 0x000000ffff047224 */ /* 0x000fe400078e0013 */
[----:B------:R-:W-:Y:S01]  /*4930*/  IMAD.MOV.U32 R3, RZ, RZ, R21 ;  /* 0x000000ffff037224 */ /* 0x000fe200078e0015 */
[----:B------:R-:W-:Y:S06]  /*4940*/  @!P0 BRA `(.L_x_72) ;  /* 0x00000000002c8947 */ /* 0x000fec0003800000 */
        /* <DEDUP_REMOVED lines=9> */
[----:B------:R-:W-:-:S04]  /*49e0*/  IMAD.WIDE.U32.X R2, R21, UR7, R2, P1 ;  /* 0x0000000715027c25 */ /* 0x000fc800088e0402 */
[----:B------:R-:W-:-:S07]  /*49f0*/  IMAD.MOV.U32 R4, RZ, RZ, R2 ;  /* 0x000000ffff047224 */ /* 0x000fce00078e0002 */
.L_x_72:
[----:B------:R-:W-:Y:S01]  /*4a00*/  ULDC UR4, c[0x0][0x648] ;  /* 0x0001920000047ab9 */ /* 0x000fe20000000800 */
[----:B------:R-:W-:Y:S01]  /*4a10*/  LOP3.LUT R2, R22, UR19, RZ, 0xc0, !PT ;  /* 0x0000001316027c12 */ /* 0x000fe2000f8ec0ff */
[----:B------:R-:W-:Y:S01]  /*4a20*/  ULDC UR5, c[0x0][0x610] ;  /* 0x0001840000057ab9 */ /* 0x000fe20000000800 */
[----:B------:R-:W-:Y:S01]  /*4a30*/  SHF.R.U64 R3, R4, UR4, R3 ;  /* 0x0000000404037c19 */ /* 0x000fe20008001203 */
[----:B------:R-:W-:Y:S01]  /*4a40*/  ULDC UR4, c[0x0][0x638] ;  /* 0x00018e0000047ab9 */ /* 0x000fe20000000800 */
[----:B------:R-:W-:-:S03]  /*4a50*/  LOP3.LUT R5, R20, UR18, RZ, 0xc0, !PT ;  /* 0x0000001214057c12 */ /* 0x000fc6000f8ec0ff */
[----:B------:R-:W-:Y:S02]  /*4a60*/  IMAD.MOV R4, RZ, RZ, -R3 ;  /* 0x000000ffff047224 */ /* 0x000fe400078e0a03 */
[----:B------:R-:W-:Y:S02]  /*4a70*/  IMAD R3, R3, UR20, R2 ;  /* 0x0000001403037c24 */ /* 0x000fe4000f8e0202 */
[----:B------:R-:W-:Y:S01]  /*4a80*/  IMAD R2, R4, UR4, R19 ;  /* 0x0000000404027c24 */ /* 0x000fe2000f8e0213 */
[----:B------:R-:W-:Y:S01]  /*4a90*/  ULDC UR4, c[0x0][0x600] ;  /* 0x0001800000047ab9 */ /* 0x000fe20000000800 */
[----:B------:R-:W-:Y:S02]  /*4aa0*/  IMAD R19, R3, UR5, R18 ;  /* 0x0000000503137c24 */ /* 0x000fe4000f8e0212 */
[----:B------:R-:W-:Y:S02]  /*4ab0*/  IMAD R4, R2, UR4, R5 ;  /* 0x0000000402047c24 */ /* 0x000fe4000f8e0205 */
[----:B------:R-:W-:-:S03]  /*4ac0*/  IMAD.MOV.U32 R3, RZ, RZ, 0x1 ;  /* 0x00000001ff037424 */ /* 0x000fc600078e00ff */
[----:B------:R-:W-:Y:S02]  /*4ad0*/  SEL R18, R4, R19, !P3 ;  /* 0x0000001304127207 */ /* 0x000fe40005800000 */
[----:B------:R-:W-:Y:S02]  /*4ae0*/  PRMT R2, R3, 0x7610, R2 ;  /* 0x0000761003027816 */ /* 0x000fe40000000002 */
[----:B------:R-:W-:-:S07]  /*4af0*/  SEL R19, R19, R4, !P3 ;  /* 0x0000000413137207 */ /* 0x000fce0005800000 */
.L_x_70:
[----:B------:R-:W-:Y:S05]  /*4b00*/  BSYNC B1 ;  /* 0x0000000000017941 */ /* 0x000fea0003800000 */
.L_x_69:
[----:B------:R-:W-:-:S13]  /*4b10*/  LOP3.LUT P0, RZ, R2, 0xff, RZ, 0xc0, !PT ;  /* 0x000000ff02ff7812 */ /* 0x000fda000780c0ff */
[----:B------:R-:W-:Y:S05]  /*4b20*/  @P0 BRA `(.L_x_73) ;  /* 0xfffffff4003c0947 */ /* 0x000fea000383ffff */
[----:B------:R-:W-:Y:S05]  /*4b30*/  BSYNC B0 ;  /* 0x0000000000007941 */ /* 0x000fea0003800000 */
.L_x_62:
[----:B------:R-:W-:-:S03]  /*4b40*/  UMOV UR4, 0xffffffff ;  /* 0xffffffff00047882 */ /* 0x000fc60000000000 */
[----:B------:R-:W-:Y:S05]  /*4b50*/  BRA.DIV UR4, `(.L_x_74) ;  /* 0x00000016049c7947 */ /* 0x000fea000b800000 */
[----:B------:R-:W-:-:S13]  /*4b60*/  ELECT P0, URZ, PT ;  /* 0x00000000003f782f */ /* 0x000fda0003800000 */
.L_x_120:
[----:B------:R-:W-:Y:S04]  /*4b70*/  BSSY B0, `(.L_x_75) ;  /* 0x000014b000007945 */ /* 0x000fe80003800000 */
[----:B------:R-:W-:Y:S05]  /*4b80*/  @!P0 BRA `(.L_x_76) ;  /* 0x0000001400248947 */ /* 0x000fea0003800000 */
[----:B------:R-:W-:-:S04]  /*4b90*/  LOP3.LUT R6, R6, 0x2, RZ, 0xfc, !PT ;  /* 0x0000000206067812 */ /* 0x000fc800078efcff */
[----:B------:R-:W-:-:S13]  /*4ba0*/  ISETP.NE.AND P0, PT, R6, 0x3, PT ;  /* 0x000000030600780c */ /* 0x000fda0003f05270 */
[----:B------:R-:W-:Y:S05]  /*4bb0*/  @!P0 BRA `(.L_x_77) ;  /* 0x0000000000048947 */ /* 0x000fea0003800000 */
[----:B------:R-:W-:Y:S01]  /*4bc0*/  BPT.TRAP 0x1 ;  /* 0x000000040000795c */ /* 0x000fe20000300000 */
.L_x_77:
[----:B------:R-:W0:Y:S01]  /*4bd0*/  S2R R3, SR_CgaCtaId ;  /* 0x0000000000037919 */ /* 0x000e220000008800 */
[----:B------:R-:W-:-:S04]  /*4be0*/  MOV R0, 0x400 ;  /* 0x0000040000007802 */ /* 0x000fc80000000f00 */
[----:B0-----:R-:W-:Y:S02]  /*4bf0*/  LEA R0, R3, R0, 0x18 ;  /* 0x0000000003007211 */ /* 0x001fe400078ec0ff */
[----:B------:R-:W-:-:S03]  /*4c00*/  SHF.L.U32 R3, R7, 0x1f, RZ ;  /* 0x0000001f07037819 */ /* 0x000fc600000006ff */
[----:B------:R-:W-:-:S04]  /*4c10*/  VIADD R0, R0, 0x120 ;  /* 0x0000012000007836 */ /* 0x000fc80000000000 */
[C---:B------:R-:W-:Y:S02]  /*4c20*/  IMAD R6, R15.reuse, 0x8, R0 ;  /* 0x000000080f067824 */ /* 0x040fe400078e0200 */
[----:B------:R-:W-:Y:S02]  /*4c30*/  VIADD R15, R15, 0x1 ;  /* 0x000000010f0f7836 */ /* 0x000fe40000000000 */
[----:B------:R-:W0:Y:S03]  /*4c40*/  SYNCS.PHASECHK.TRANS64.TRYWAIT P0, [R6+URZ], R3 ;  /* 0x00000003060075a7 */ /* 0x000e26000800017f */
[----:B------:R-:W-:-:S04]  /*4c50*/  ISETP.NE.AND P1, PT, R15, 0x24, PT ;  /* 0x000000240f00780c */ /* 0x000fc80003f25270 */
[----:B------:R-:W-:Y:S02]  /*4c60*/  SEL R2, RZ, 0x1, P1 ;  /* 0x00000001ff027807 */ /* 0x000fe40000800000 */
[----:B------:R-:W-:Y:S02]  /*4c70*/  SEL R15, R15, RZ, P1 ;  /* 0x000000ff0f0f7207 */ /* 0x000fe40000800000 */
[----:B------:R-:W-:-:S03]  /*4c80*/  LOP3.LUT R8, R7, R2, RZ, 0x3c, !PT ;  /* 0x0000000207087212 */ /* 0x000fc600078e3cff */
[----:B------:R-:W-:Y:S01]  /*4c90*/  IMAD R7, R15, 0x8, R0 ;  /* 0x000000080f077824 */ /* 0x000fe200078e0200 */
[----:B------:R-:W-:Y:S01]  /*4ca0*/  SHF.L.U32 R4, R8, 0x1f, RZ ;  /* 0x0000001f08047819 */ /* 0x000fe200000006ff */
[----:B0-----:R-:W-:Y:S06]  /*4cb0*/  @!P0 BRA `(.L_x_78) ;  /* 0x0000001400648947 */ /* 0x001fec0003800000 */
.L_x_121:
[----:B------:R-:W1:Y:S01]  /*4cc0*/  SYNCS.PHASECHK.TRANS64.TRYWAIT P0, [R7+URZ], R4 ;  /* 0x00000004070075a7 */ /* 0x000e62000800017f */
[----:B------:R-:W-:-:S05]  /*4cd0*/  VIADD R2, R15, 0x1 ;  /* 0x000000010f027836 */ /* 0x000fca0000000000 */
[----:B------:R-:W-:-:S04]  /*4ce0*/  ISETP.NE.AND P1, PT, R2, 0x24, PT ;  /* 0x000000240200780c */ /* 0x000fc80003f25270 */
[----:B0-----:R-:W-:Y:S02]  /*4cf0*/  SEL R3, RZ, 0x1, P1 ;  /* 0x00000001ff037807 */ /* 0x001fe40000800000 */
[----:B------:R-:W-:Y:S02]  /*4d00*/  SEL R9, R2, RZ, P1 ;  /* 0x000000ff02097207 */ /* 0x000fe40000800000 */
[----:B------:R-:W-:-:S03]  /*4d10*/  LOP3.LUT R8, R8, R3, RZ, 0x3c, !PT ;  /* 0x0000000308087212 */ /* 0x000fc600078e3cff */
[----:B------:R-:W-:Y:S01]  /*4d20*/  IMAD R6, R9, 0x8, R0 ;  /* 0x0000000809067824 */ /* 0x000fe200078e0200 */
[----:B------:R-:W-:Y:S01]  /*4d30*/  SHF.L.U32 R5, R8, 0x1f, RZ ;  /* 0x0000001f08057819 */ /* 0x000fe200000006ff */
[----:B-1----:R-:W-:Y:S06]  /*4d40*/  @!P0 BRA `(.L_x_79) ;  /* 0x0000001400548947 */ /* 0x002fec0003800000 */
.L_x_122:
[----:B------:R-:W1:Y:S01]  /*4d50*/  SYNCS.PHASECHK.TRANS64.TRYWAIT P0, [R6+URZ], R5 ;  /* 0x00000005060075a7 */ /* 0x000e62000800017f */
[----:B------:R-:W-:-:S05]  /*4d60*/  VIADD R2, R9, 0x1 ;  /* 0x0000000109027836 */ /* 0x000fca0000000000 */
[----:B------:R-:W-:-:S04]  /*4d70*/  ISETP.NE.AND P1, PT, R2, 0x24, PT ;  /* 0x000000240200780c */ /* 0x000fc80003f25270 */
[----:B------:R-:W-:Y:S02]  /*4d80*/  SEL R3, RZ, 0x1, P1 ;  /* 0x00000001ff037807 */ /* 0x000fe40000800000 */
[----:B0-----:R-:W-:Y:S02]  /*4d90*/  SEL R7, R2, RZ, P1 ;  /* 0x000000ff02077207 */ /* 0x001fe40000800000 */
[----:B------:R-:W-:-:S03]  /*4da0*/  LOP3.LUT R8, R8, R3, RZ, 0x3c, !PT ;  /* 0x0000000308087212 */ /* 0x000fc600078e3cff */
[----:B------:R-:W-:Y:S01]  /*4db0*/  IMAD R9, R7, 0x8, R0 ;  /* 0x0000000807097824 */ /* 0x000fe200078e0200 */
[----:B------:R-:W-:Y:S01]  /*4dc0*/  SHF.L.U32 R4, R8, 0x1f, RZ ;  /* 0x0000001f08047819 */ /* 0x000fe200000006ff */
[----:B-1----:R-:W-:Y:S06]  /*4dd0*/  @!P0 BRA `(.L_x_80) ;  /* 0x0000001400448947 */ /* 0x002fec0003800000 */
.L_x_123:
[----:B------:R-:W1:Y:S01]  /*4de0*/  SYNCS.PHASECHK.TRANS64.TRYWAIT P0, [R9+URZ], R4 ;  /* 0x00000004090075a7 */ /* 0x000e62000800017f */
[----:B------:R-:W-:-:S05]  /*4df0*/  VIADD R2, R7, 0x1 ;  /* 0x0000000107027836 */ /* 0x000fca0000000000 */
[----:B------:R-:W-:-:S04]  /*4e00*/  ISETP.NE.AND P1, PT, R2, 0x24, PT ;  /* 0x000000240200780c */ /* 0x000fc80003f25270 */
[----:B------:R-:W-:Y:S02]  /*4e10*/  SEL R3, RZ, 0x1, P1 ;  /* 0x00000001ff037807 */ /* 0x000fe40000800000 */
[----:B------:R-:W-:Y:S02]  /*4e20*/  SEL R7, R2, RZ, P1 ;  /* 0x000000ff02077207 */ /* 0x000fe40000800000 */
[----:B------:R-:W-:-:S03]  /*4e30*/  LOP3.LUT R8, R8, R3, RZ, 0x3c, !PT ;  /* 0x0000000308087212 */ /* 0x000fc600078e3cff */
[----:B0-----:R-:W-:Y:S01]  /*4e40*/  IMAD R6, R7, 0x8, R0 ;  /* 0x0000000807067824 */ /* 0x001fe200078e0200 */
[----:B------:R-:W-:Y:S01]  /*4e50*/  SHF.L.U32 R5, R8, 0x1f, RZ ;  /* 0x0000001f08057819 */ /* 0x000fe200000006ff */
[----:B-1----:R-:W-:Y:S06]  /*4e60*/  @!P0 BRA `(.L_x_81) ;  /* 0x0000001400348947 */ /* 0x002fec0003800000 */
.L_x_124:
        /* <DEDUP_REMOVED lines=9> */
.L_x_125:
        /* <DEDUP_REMOVED lines=9> */
.L_x_126:
        /* <DEDUP_REMOVED lines=9> */
.L_x_127:
        /* <DEDUP_REMOVED lines=9> */
.L_x_128:
        /* <DEDUP_REMOVED lines=9> */
.L_x_129:
        /* <DEDUP_REMOVED lines=9> */
.L_x_130:
        /* <DEDUP_REMOVED lines=9> */
.L_x_131:
        /* <DEDUP_REMOVED lines=9> */
.L_x_132:
        /* <DEDUP_REMOVED lines=9> */
.L_x_133:
        /* <DEDUP_REMOVED lines=9> */
.L_x_134:
        /* <DEDUP_REMOVED lines=9> */
.L_x_135:
        /* <DEDUP_REMOVED lines=9> */
.L_x_136:
        /* <DEDUP_REMOVED lines=9> */
.L_x_137:
        /* <DEDUP_REMOVED lines=9> */
.L_x_138:
        /* <DEDUP_REMOVED lines=9> */
.L_x_139:
        /* <DEDUP_REMOVED lines=9> */
.L_x_140:
        /* <DEDUP_REMOVED lines=9> */
.L_x_141:
        /* <DEDUP_REMOVED lines=9> */
.L_x_142:
        /* <DEDUP_REMOVED lines=9> */
.L_x_143:
        /* <DEDUP_REMOVED lines=9> */
.L_x_144:
        /* <DEDUP_REMOVED lines=9> */
.L_x_145:
        /* <DEDUP_REMOVED lines=9> */
.L_x_146:
        /* <DEDUP_REMOVED lines=9> */
.L_x_147:
        /* <DEDUP_REMOVED lines=9> */
.L_x_148:
        /* <DEDUP_REMOVED lines=9> */
.L_x_149:
        /* <DEDUP_REMOVED lines=9> */
.L_x_150:
        /* <DEDUP_REMOVED lines=9> */
.L_x_151:
        /* <DEDUP_REMOVED lines=9> */
.L_x_152:
        /* <DEDUP_REMOVED lines=9> */
.L_x_153:
        /* <DEDUP_REMOVED lines=9> */
.L_x_154:
[----:B------:R-:W1:Y:S01]  /*5f50*/  SYNCS.PHASECHK.TRANS64.TRYWAIT P0, [R6+URZ], R5 ;  /* 0x00000005060075a7 */ /* 0x000e62000800017f */
[----:B------:R-:W-:-:S05]  /*5f60*/  VIADD R2, R7, 0x1 ;  /* 0x0000000107027836 */ /* 0x000fca0000000000 */
[----:B------:R-:W-:-:S04]  /*5f70*/  ISETP.NE.AND P1, PT, R2, 0x24, PT ;  /* 0x000000240200780c */ /* 0x000fc80003f25270 */
[----:B0-----:R-:W-:Y:S02]  /*5f80*/  SEL R4, RZ, 0x1, P1 ;  /* 0x00000001ff047807 */ /* 0x001fe40000800000 */
[----:B------:R-:W-:Y:S02]  /*5f90*/  SEL R3, R2, RZ, P1 ;  /* 0x000000ff02037207 */ /* 0x000fe40000800000 */
[----:B------:R-:W-:Y:S01]  /*5fa0*/  LOP3.LUT R4, R11, R4, RZ, 0x3c, !PT ;  /* 0x000000040b047212 */ /* 0x000fe200078e3cff */
[----:B-1----:R-:W-:Y:S06]  /*5fb0*/  @!P0 BRA `(.L_x_112) ;  /* 0x0000000c004c8947 */ /* 0x002fec0003800000 */
.L_x_155:
[----:B------:R-:W-:Y:S01]  /*5fc0*/  IMAD R3, R3, 0x8, R0 ;  /* 0x0000000803037824 */ /* 0x000fe200078e0200 */
[----:B------:R-:W-:-:S07]  /*5fd0*/  SHF.L.U32 R0, R4, 0x1f, RZ ;  /* 0x0000001f04007819 */ /* 0x000fce00000006ff */
.L_x_113:
[----:B-1----:R1:W2:Y:S02]  /*5fe0*/  SYNCS.PHASECHK.TRANS64.TRYWAIT P0, [R3+URZ], R0 ;  /* 0x00000000030075a7 */ /* 0x0022a4000800017f */
[----:B--2---:R-:W-:Y:S05]  /*5ff0*/  @!P0 NANOSLEEP.SYNCS 0x989680 ;  /* 0x009896800000895d */ /* 0x004fea0003900000 */
[----:B------:R-:W2:Y:S02]  /*6000*/  @!P0 SYNCS.PHASECHK.TRANS64 P0, [R3+URZ], R0 ;  /* 0x00000000030085a7 */ /* 0x000ea4000800007f */
[----:B--2---:R-:W-:Y:S05]  /*6010*/  @!P0 BRA `(.L_x_113) ;  /* 0xfffffffc00f08947 */ /* 0x004fea000383ffff */
.L_x_76:
[----:B------:R-:W-:Y:S05]  /*6020*/  BSYNC B0 ;  /* 0x0000000000007941 */ /* 0x000fea0003800000 */
.L_x_75:
[----:B------:R-:W-:Y:S05]  /*6030*/  EXIT ;  /* 0x000000000000794d */ /* 0x000fea0003800000 */
.L_x_22:
[----:B-1----:R-:W-:-:S04]  /*6040*/  IMAD.U32 R13, RZ, RZ, UR6 ;  /* 0x00000006ff0d7e24 */ /* 0x002fc8000f8e00ff */
[----:B------:R1:W2:Y:S03]  /*6050*/  SYNCS.PHASECHK.TRANS64.TRYWAIT P0, [R13+URZ], R12 ;  /* 0x0000000c0d0075a7 */ /* 0x0002a6000800017f */
[----:B--2---:R-:W-:Y:S05]  /*6060*/  @!P0 NANOSLEEP.SYNCS 0x989680 ;  /* 0x009896800000895d */ /* 0x004fea0003900000 */
[----:B------:R-:W2:Y:S02]  /*6070*/  @!P0 SYNCS.PHASECHK.TRANS64 P0, [R13+URZ], R12 ;  /* 0x0000000c0d0085a7 */ /* 0x000ea4000800007f */
[----:B--2---:R-:W-:Y:S05]  /*6080*/  @!P0 BRA `(.L_x_22) ;  /* 0xfffffffc00ec8947 */ /* 0x004fea000383ffff */
[----:B------:R-:W-:Y:S05]  /*6090*/  BRA `(.L_x_21) ;  /* 0xffffffb8009c7947 */ /* 0x000fea000383ffff */
.L_x_28:
[----:B-1----:R-:W-:-:S04]  /*60a0*/  IMAD.U32 R17, RZ, RZ, UR16 ;  /* 0x00000010ff117e24 */ /* 0x002fc8000f8e00ff */
[----:B------:R1:W2:Y:S03]  /*60b0*/  SYNCS.PHASECHK.TRANS64.TRYWAIT P0, [R17+URZ], R16 ;  /* 0x00000010110075a7 */ /* 0x0002a6000800017f */
[----:B--2---:R-:W-:Y:S05]  /*60c0*/  @!P0 NANOSLEEP.SYNCS 0x989680 ;  /* 0x009896800000895d */ /* 0x004fea0003900000 */
[----:B------:R-:W2:Y:S02]  /*60d0*/  @!P0 SYNCS.PHASECHK.TRANS64 P0, [R17+URZ], R16 ;  /* 0x00000010110085a7 */ /* 0x000ea4000800007f */
[----:B--2---:R-:W-:Y:S05]  /*60e0*/  @!P0 BRA `(.L_x_28) ;  /* 0xfffffffc00ec8947 */ /* 0x004fea000383ffff */
[----:B------:R-:W-:Y:S05]  /*60f0*/  BRA `(.L_x_27) ;  /* 0xffffffbc007c7947 */ /* 0x000fea000383ffff */
.L_x_63:
[----:B------:R-:W-:Y:S01]  /*6100*/  BSSY B1, `(.L_x_114) ;  /* 0x0000006000017945 */ /* 0x000fe20003800000 */
[----:B------:R-:W-:-:S07]  /*6110*/  IMAD.MOV.U32 R2, RZ, RZ, -0x1 ;  /* 0xffffffffff027424 */ /* 0x000fce00078e00ff */
[----:B------:R-:W-:Y:S05]  /*6120*/  WARPSYNC.COLLECTIVE R2, `(.L_x_115) ;  /* 0x00000000020c7348 */ /* 0x000fea0003c00000 */
[----:B------:R-:W-:Y:S02]  /*6130*/  ELECT P0, UR62, PT ;  /* 0x00000000003e782f */ /* 0x000fe40003800000 */
[----:B------:R-:W-:Y:S01]  /*6140*/  MOV R2, UR62 ;  /* 0x0000003e00027c02 */ /* 0x000fe20008000f00 */
[----:B------:R-:W-:Y:S10]  /*6150*/  ENDCOLLECTIVE ;  /* 0x000000000000791b */ /* 0x000ff40003800000 */
.L_x_115:
[----:B------:R-:W-:Y:S05]  /*6160*/  BSYNC B1 ;  /* 0x0000000000017941 */ /* 0x000fea0003800000 */
.L_x_114:
[----:B------:R-:W-:Y:S05]  /*6170*/  BRA `(.L_x_116) ;  /* 0xffffffdc00b47947 */ /* 0x000fea000383ffff */
.L_x_66:
[----:B0-----:R0:W1:Y:S02]  /*6180*/  SYNCS.PHASECHK.TRANS64.TRYWAIT P0, [R21+URZ+0x120], R4 ;  /* 0x00012004150075a7 */ /* 0x001064000800017f */
[----:B-1----:R-:W-:Y:S05]  /*6190*/  @!P0 NANOSLEEP.SYNCS 0x989680 ;  /* 0x009896800000895d */ /* 0x002fea0003900000 */
[----:B------:R-:W1:Y:S02]  /*61a0*/  @!P0 SYNCS.PHASECHK.TRANS64 P0, [R21+URZ+0x120], R4 ;  /* 0x00012004150085a7 */ /* 0x000e64000800007f */
[----:B-1----:R-:W-:Y:S05]  /*61b0*/  @!P0 BRA `(.L_x_66) ;  /* 0xfffffffc00f08947 */ /* 0x002fea000383ffff */
[----:B------:R-:W-:Y:S05]  /*61c0*/  BRA `(.L_x_117) ;  /* 0xffffffdc00ec7947 */ /* 0x000fea000383ffff */
.L_x_74:
[----:B------:R-:W-:Y:S01]  /*61d0*/  BSSY B0, `(.L_x_118) ;  /* 0x0000006000007945 */ /* 0x000fe20003800000 */
[----:B------:R-:W-:-:S07]  /*61e0*/  IMAD.MOV.U32 R2, RZ, RZ, -0x1 ;  /* 0xffffffffff027424 */ /* 0x000fce00078e00ff */
[----:B------:R-:W-:Y:S05]  /*61f0*/  WARPSYNC.COLLECTIVE R2, `(.L_x_119) ;  /* 0x00000000020c7348 */ /* 0x000fea0003c00000 */
[----:B------:R-:W-:Y:S02]  /*6200*/  ELECT P0, UR62, PT ;  /* 0x00000000003e782f */ /* 0x000fe40003800000 */
[----:B------:R-:W-:Y:S01]  /*6210*/  MOV R2, UR62 ;  /* 0x0000003e00027c02 */ /* 0x000fe20008000f00 */
[----:B------:R-:W-:Y:S10]  /*6220*/  ENDCOLLECTIVE ;  /* 0x000000000000791b */ /* 0x000ff40003800000 */
.L_x_119:
[----:B------:R-:W-:Y:S05]  /*6230*/  BSYNC B0 ;  /* 0x0000000000007941 */ /* 0x000fea0003800000 */
.L_x_118:
[----:B------:R-:W-:Y:S05]  /*6240*/  BRA `(.L_x_120) ;  /* 0xffffffe800487947 */ /* 0x000fea000383ffff */
.L_x_78:
[----:B0-----:R0:W1:Y:S02]  /*6250*/  SYNCS.PHASECHK.TRANS64.TRYWAIT P0, [R6+URZ], R3 ;  /* 0x00000003060075a7 */ /* 0x001064000800017f */
[----:B-1----:R-:W-:Y:S05]  /*6260*/  @!P0 NANOSLEEP.SYNCS 0x989680 ;  /* 0x009896800000895d */ /* 0x002fea0003900000 */
[----:B------:R-:W1:Y:S02]  /*6270*/  @!P0 SYNCS.PHASECHK.TRANS64 P0, [R6+URZ], R3 ;  /* 0x00000003060085a7 */ /* 0x000e64000800007f */
[----:B-1----:R-:W-:Y:S05]  /*6280*/  @!P0 BRA `(.L_x_78) ;  /* 0xfffffffc00f08947 */ /* 0x002fea000383ffff */
[----:B------:R-:W-:Y:S05]  /*6290*/  BRA `(.L_x_121) ;  /* 0xffffffe800887947 */ /* 0x000fea000383ffff */
.L_x_79:
[----:B0-----:R0:W1:Y:S02]  /*62a0*/  SYNCS.PHASECHK.TRANS64.TRYWAIT P0, [R7+URZ], R4 ;  /* 0x00000004070075a7 */ /* 0x001064000800017f */
[----:B-1----:R-:W-:Y:S05]  /*62b0*/  @!P0 NANOSLEEP.SYNCS 0x989680 ;  /* 0x009896800000895d */ /* 0x002fea0003900000 */
[----:B------:R-:W1:Y:S02]  /*62c0*/  @!P0 SYNCS.PHASECHK.TRANS64 P0, [R7+URZ], R4 ;  /* 0x00000004070085a7 */ /* 0x000e64000800007f */
[----:B-1----:R-:W-:Y:S05]  /*62d0*/  @!P0 BRA `(.L_x_79) ;  /* 0xfffffffc00f08947 */ /* 0x002fea000383ffff */
[----:B------:R-:W-:Y:S05]  /*62e0*/  BRA `(.L_x_122) ;  /* 0xffffffe800987947 */ /* 0x000fea000383ffff */
.L_x_80:
[----:B0-----:R0:W1:Y:S02]  /*62f0*/  SYNCS.PHASECHK.TRANS64.TRYWAIT P0, [R6+URZ], R5 ;  /* 0x00000005060075a7 */ /* 0x001064000800017f */
[----:B-1----:R-:W-:Y:S05]  /*6300*/  @!P0 NANOSLEEP.SYNCS 0x989680 ;  /* 0x009896800000895d */ /* 0x002fea0003900000 */
[----:B------:R-:W1:Y:S02]  /*6310*/  @!P0 SYNCS.PHASECHK.TRANS64 P0, [R6+URZ], R5 ;  /* 0x00000005060085a7 */ /* 0x000e64000800007f */
[----:B-1----:R-:W-:Y:S05]  /*6320*/  @!P0 BRA `(.L_x_80) ;  /* 0xfffffffc00f08947 */ /* 0x002fea000383ffff */
[----:B------:R-:W-:Y:S05]  /*6330*/  BRA `(.L_x_123) ;  /* 0xffffffe800a87947 */ /* 0x000fea000383ffff */
.L_x_81:
[----:B0-----:R0:W1:Y:S02]  /*6340*/  SYNCS.PHASECHK.TRANS64.TRYWAIT P0, [R9+URZ], R4 ;  /* 0x00000004090075a7 */ /* 0x001064000800017f */
[----:B-1----:R-:W-:Y:S05]  /*6350*/  @!P0 NANOSLEEP.SYNCS 0x989680 ;  /* 0x009896800000895d */ /* 0x002fea0003900000 */
[----:B------:R-:W1:Y:S02]  /*6360*/  @!P0 SYNCS.PHASECHK.TRANS64 P0, [R9+URZ], R4 ;  /* 0x00000004090085a7 */ /* 0x000e64000800007f */
[----:B-1----:R-:W-:Y:S05]  /*6370*/  @!P0 BRA `(.L_x_81) ;  /* 0xfffffffc00f08947 */ /* 0x002fea000383ffff */
[----:B------:R-:W-:Y:S05]  /*6380*/  BRA `(.L_x_124) ;  /* 0xffffffe800b87947 */ /* 0x000fea000383ffff */
.L_x_82:
[----:B0-----:R0:W1:Y:S02]  /*6390*/  SYNCS.PHASECHK.TRANS64.TRYWAIT P0, [R6+URZ], R5 ;  /* 0x00000005060075a7 */ /* 0x001064000800017f */
[----:B-1----:R-:W-:Y:S05]  /*63a0*/  @!P0 NANOSLEEP.SYNCS 0x989680 ;  /* 0x009896800000895d */ /* 0x002fea0003900000 */
[----:B------:R-:W1:Y:S02]  /*63b0*/  @!P0 SYNCS.PHASECHK.TRANS64 P0, [R6+URZ], R5 ;  /* 0x00000005060085a7 */ /* 0x000e64000800007f */
[----:B-1----:R-:W-:Y:S05]  /*63c0*/  @!P0 BRA `(.L_x_82) ;  /* 0xfffffffc00f08947 */ /* 0x002fea000383ffff */
[----:B------:R-:W-:Y:S05]  /*63d0*/  BRA `(.L_x_125) ;  /* 0xffffffe800c87947 */ /* 0x000fea000383ffff */
.L_x_83:
[----:B0-----:R0:W1:Y:S02]  /*63e0*/  SYNCS.PHASECHK.TRANS64.TRYWAIT P0, [R9+URZ], R4 ;  /* 0x00000004090075a7 */ /* 0x001064000800017f */
[----:B-1----:R-:W-:Y:S05]  /*63f0*/  @!P0 NANOSLEEP.SYNCS 0x989680 ;  /* 0x009896800000895d */ /* 0x002fea0003900000 */
[----:B------:R-:W1:Y:S02]  /*6400*/  @!P0 SYNCS.PHASECHK.TRANS64 P0, [R9+URZ], R4 ;  /* 0x00000004090085a7 */ /* 0x000e64000800007f */
[----:B-1----:R-:W-:Y:S05]  /*6410*/  @!P0 BRA `(.L_x_83) ;  /* 0xfffffffc00f08947 */ /* 0x002fea000383ffff */
[----:B------:R-:W-:Y:S05]  /*6420*/  BRA `(.L_x_126) ;  /* 0xffffffe800d87947 */ /* 0x000fea000383ffff */
.L_x_84:
[----:B0-----:R0:W1:Y:S02]  /*6430*/  SYNCS.PHASECHK.TRANS64.TRYWAIT P0, [R6+URZ], R5 ;  /* 0x00000005060075a7 */ /* 0x001064000800017f */
[----:B-1----:R-:W-:Y:S05]  /*6440*/  @!P0 NANOSLEEP.SYNCS 0x989680 ;  /* 0x009896800000895d */ /* 0x002fea0003900000 */
[----:B------:R-:W1:Y:S02]  /*6450*/  @!P0 SYNCS.PHASECHK.TRANS64 P0, [R6+URZ], R5 ;  /* 0x00000005060085a7 */ /* 0x000e64000800007f */
[----:B-1----:R-:W-:Y:S05]  /*6460*/  @!P0 BRA `(.L_x_84) ;  /* 0xfffffffc00f08947 */ /* 0x002fea000383ffff */
[----:B------:R-:W-:Y:S05]  /*6470*/  BRA `(.L_x_127) ;  /* 0xffffffe800e87947 */ /* 0x000fea000383ffff */
.L_x_85:
[----:B0-----:R0:W1:Y:S02]  /*6480*/  SYNCS.PHASECHK.TRANS64.TRYWAIT P0, [R9+URZ], R4 ;  /* 0x00000004090075a7 */ /* 0x001064000800017f */
[----:B-1----:R-:W-:Y:S05]  /*6490*/  @!P0 NANOSLEEP.SYNCS 0x989680 ;  /* 0x009896800000895d */ /* 0x002fea0003900000 */
[----:B------:R-:W1:Y:S02]  /*64a0*/  @!P0 SYNCS.PHASECHK.TRANS64 P0, [R9+URZ], R4 ;  /* 0x00000004090085a7 */ /* 0x000e64000800007f */
[----:B-1----:R-:W-:Y:S05]  /*64b0*/  @!P0 BRA `(.L_x_85) ;  /* 0xfffffffc00f08947 */ /* 0x002fea000383ffff */
[----:B------:R-:W-:Y:S05]  /*64c0*/  BRA `(.L_x_128) ;  /* 0xffffffe800f87947 */ /* 0x000fea000383ffff */
.L_x_86:
[----:B0-----:R0:W1:Y:S02]  /*64d0*/  SYNCS.PHASECHK.TRANS64.TRYWAIT P0, [R6+URZ], R5 ;  /* 0x00000005060075a7 */ /* 0x001064000800017f */
[----:B-1----:R-:W-:Y:S05]  /*64e0*/  @!P0 NANOSLEEP.SYNCS 0x989680 ;  /* 0x009896800000895d */ /* 0x002fea0003900000 */
[----:B------:R-:W1:Y:S02]  /*64f0*/  @!P0 SYNCS.PHASECHK.TRANS64 P0, [R6+URZ], R5 ;  /* 0x00000005060085a7 */ /* 0x000e64000800007f */
[----:B-1----:R-:W-:Y:S05]  /*6500*/  @!P0 BRA `(.L_x_86) ;  /* 0xfffffffc00f08947 */ /* 0x002fea000383ffff */
[----:B------:R-:W-:Y:S05]  /*6510*/  BRA `(.L_x_129) ;  /* 0xffffffec00087947 */ /* 0x000fea000383ffff */
.L_x_87:
[----:B0-----:R0:W1:Y:S02]  /*6520*/  SYNCS.PHASECHK.TRANS64.TRYWAIT P0, [R9+URZ], R4 ;  /* 0x00000004090075a7 */ /* 0x001064000800017f */
[----:B-1----:R-:W-:Y:S05]  /*6530*/  @!P0 NANOSLEEP.SYNCS 0x989680 ;  /* 0x009896800000895d */ /* 0x002fea0003900000 */
[----:B------:R-:W1:Y:S02]  /*6540*/  @!P0 SYNCS.PHASECHK.TRANS64 P0, [R9+URZ], R4 ;  /* 0x00000004090085a7 */ /* 0x000e64000800007f */
[----:B-1----:R-:W-:Y:S05]  /*6550*/  @!P0 BRA `(.L_x_87) ;  /* 0xfffffffc00f08947 */ /* 0x002fea000383ffff */
[----:B------:R-:W-:Y:S05]  /*6560*/  BRA `(.L_x_130) ;  /* 0xffffffec00187947 */ /* 0x000fea000383ffff */
.L_x_88:
[----:B0-----:R0:W1:Y:S02]  /*6570*/  SYNCS.PHASECHK.TRANS64.TRYWAIT P0, [R6+URZ], R5 ;  /* 0x00000005060075a7 */ /* 0x001064000800017f */
[----:B-1----:R-:W-:Y:S05]  /*6580*/  @!P0 NANOSLEEP.SYNCS 0x989680 ;  /* 0x009896800000895d */ /* 0x002fea0003900000 */
[----:B------:R-:W1:Y:S02]  /*6590*/  @!P0 SYNCS.PHASECHK.TRANS64 P0, [R6+URZ], R5 ;  /* 0x00000005060085a7 */ /* 0x000e64000800007f */
[----:B-1----:R-:W-:Y:S05]  /*65a0*/  @!P0 BRA `(.L_x_88) ;  /* 0xfffffffc00f08947 */ /* 0x002fea000383ffff */
[----:B------:R-:W-:Y:S05]  /*65b0*/  BRA `(.L_x_131) ;  /* 0xffffffec00287947 */ /* 0x000fea000383ffff */
.L_x_89:
[----:B0-----:R0:W1:Y:S02]  /*65c0*/  SYNCS.PHASECHK.TRANS64.TRYWAIT P0, [R9+URZ], R4 ;  /* 0x00000004090075a7 */ /* 0x001064000800017f */
[----:B-1----:R-:W-:Y:S05]  /*65d0*/  @!P0 NANOSLEEP.SYNCS 0x989680 ;  /* 0x009896800000895d */ /* 0x002fea0003900000 */
[----:B------:R-:W1:Y:S02]  /*65e0*/  @!P0 SYNCS.PHASECHK.TRANS64 P0, [R9+URZ], R4 ;  /* 0x00000004090085a7 */ /* 0x000e64000800007f */
[----:B-1----:R-:W-:Y:S05]  /*65f0*/  @!P0 BRA `(.L_x_89) ;  /* 0xfffffffc00f08947 */ /* 0x002fea000383ffff */
[----:B------:R-:W-:Y:S05]  /*6600*/  BRA `(.L_x_132) ;  /* 0xffffffec00387947 */ /* 0x000fea000383ffff */
.L_x_90:
[----:B0-----:R0:W1:Y:S02]  /*6610*/  SYNCS.PHASECHK.TRANS64.TRYWAIT P0, [R6+URZ], R5 ;  /* 0x00000005060075a7 */ /* 0x001064000800017f */
[----:B-1----:R-:W-:Y:S05]  /*6620*/  @!P0 NANOSLEEP.SYNCS 0x989680 ;  /* 0x009896800000895d */ /* 0x002fea0003900000 */
[----:B------:R-:W1:Y:S02]  /*6630*/  @!P0 SYNCS.PHASECHK.TRANS64 P0, [R6+URZ], R5 ;  /* 0x00000005060085a7 */ /* 0x000e64000800007f */
[----:B-1----:R-:W-:Y:S05]  /*6640*/  @!P0 BRA `(.L_x_90) ;  /* 0xfffffffc00f08947 */ /* 0x002fea000383ffff */
[----:B------:R-:W-:Y:S05]  /*6650*/  BRA `(.L_x_133) ;  /* 0xffffffec00487947 */ /* 0x000fea000383ffff */
.L_x_91:
[----:B0-----:R0:W1:Y:S02]  /*6660*/  SYNCS.PHASECHK.TRANS64.TRYWAIT P0, [R9+URZ], R4 ;  /* 0x00000004090075a7 */ /* 0x001064000800017f */
[----:B-1----:R-:W-:Y:S05]  /*6670*/  @!P0 NANOSLEEP.SYNCS 0x989680 ;  /* 0x009896800000895d */ /* 0x002fea0003900000 */
[----:B------:R-:W1:Y:S02]  /*6680*/  @!P0 SYNCS.PHASECHK.TRANS64 P0, [R9+URZ], R4 ;  /* 0x00000004090085a7 */ /* 0x000e64000800007f */
[----:B-1----:R-:W-:Y:S05]  /*6690*/  @!P0 BRA `(.L_x_91) ;  /* 0xfffffffc00f08947 */ /* 0x002fea000383ffff */
[----:B------:R-:W-:Y:S05]  /*66a0*/  BRA `(.L_x_134) ;  /* 0xffffffec00587947 */ /* 0x000fea000383ffff */
.L_x_92:
[----:B0-----:R0:W1:Y:S02]  /*66b0*/  SYNCS.PHASECHK.TRANS64.TRYWAIT P0, [R6+URZ], R5 ;  /* 0x00000005060075a7 */ /* 0x001064000800017f */
[----:B-1----:R-:W-:Y:S05]  /*66c0*/  @!P0 NANOSLEEP.SYNCS 0x989680 ;  /* 0x009896800000895d */ /* 0x002fea0003900000 */
[----:B------:R-:W1:Y:S02]  /*66d0*/  @!P0 SYNCS.PHASECHK.TRANS64 P0, [R6+URZ], R5 ;  /* 0x00000005060085a7 */ /* 0x000e64000800007f */
[----:B-1----:R-:W-:Y:S05]  /*66e0*/  @!P0 BRA `(.L_x_92) ;  /* 0xfffffffc00f08947 */ /* 0x002fea000383ffff */
[----:B------:R-:W-:Y:S05]  /*66f0*/  BRA `(.L_x_135) ;  /* 0xffffffec00687947 */ /* 0x000fea000383ffff */
.L_x_93:
[----:B0-----:R0:W1:Y:S02]  /*6700*/  SYNCS.PHASECHK.TRANS64.TRYWAIT P0, [R9+URZ], R4 ;  /* 0x00000004090075a7 */ /* 0x001064000800017f */
[----:B-1----:R-:W-:Y:S05]  /*6710*/  @!P0 NANOSLEEP.SYNCS 0x989680 ;  /* 0x009896800000895d */ /* 0x002fea0003900000 */
[----:B------:R-:W1:Y:S02]  /*6720*/  @!P0 SYNCS.PHASECHK.TRANS64 P0, [R9+URZ], R4 ;  /* 0x00000004090085a7 */ /* 0x000e64000800007f */
[----:B-1----:R-:W-:Y:S05]  /*6730*/  @!P0 BRA `(.L_x_93) ;  /* 0xfffffffc00f08947 */ /* 0x002fea000383ffff */
[----:B------:R-:W-:Y:S05]  /*6740*/  BRA `(.L_x_136) ;  /* 0xffffffec00787947 */ /* 0x000fea000383ffff */
.L_x_94:
[----:B0-----:R0:W1:Y:S02]  /*6750*/  SYNCS.PHASECHK.TRANS64.TRYWAIT P0, [R6+URZ], R5 ;  /* 0x00000005060075a7 */ /* 0x001064000800017f */
[----:B-1----:R-:W-:Y:S05]  /*6760*/  @!P0 NANOSLEEP.SYNCS 0x989680 ;  /* 0x009896800000895d */ /* 0x002fea0003900000 */
[----:B------:R-:W1:Y:S02]  /*6770*/  @!P0 SYNCS.PHASECHK.TRANS64 P0, [R6+URZ], R5 ;  /* 0x00000005060085a7 */ /* 0x000e64000800007f */
[----:B-1----:R-:W-:Y:S05]  /*6780*/  @!P0 BRA `(.L_x_94) ;  /* 0xfffffffc00f08947 */ /* 0x002fea000383ffff */
[----:B------:R-:W-:Y:S05]  /*6790*/  BRA `(.L_x_137) ;  /* 0xffffffec00887947 */ /* 0x000fea000383ffff */
.L_x_95:
[----:B0-----:R0:W1:Y:S02]  /*67a0*/  SYNCS.PHASECHK.TRANS64.TRYWAIT P0, [R9+URZ], R4 ;  /* 0x00000004090075a7 */ /* 0x001064000800017f */
[----:B-1----:R-:W-:Y:S05]  /*67b0*/  @!P0 NANOSLEEP.SYNCS 0x989680 ;  /* 0x009896800000895d */ /* 0x002fea0003900000 */
[----:B------:R-:W1:Y:S02]  /*67c0*/  @!P0 SYNCS.PHASECHK.TRANS64 P0, [R9+URZ], R4 ;  /* 0x00000004090085a7 */ /* 0x000e64000800007f */
[----:B-1----:R-:W-:Y:S05]  /*67d0*/  @!P0 BRA `(.L_x_95) ;  /* 0xfffffffc00f08947 */ /* 0x002fea000383ffff */
[----:B------:R-:W-:Y:S05]  /*67e0*/  BRA `(.L_x_138) ;  /* 0xffffffec00987947 */ /* 0x000fea000383ffff */
.L_x_96:
[----:B0-----:R0:W1:Y:S02]  /*67f0*/  SYNCS.PHASECHK.TRANS64.TRYWAIT P0, [R6+URZ], R5 ;  /* 0x00000005060075a7 */ /* 0x001064000800017f */
[----:B-1----:R-:W-:Y:S05]  /*6800*/  @!P0 NANOSLEEP.SYNCS 0x989680 ;  /* 0x009896800000895d */ /* 0x002fea0003900000 */
[----:B------:R-:W1:Y:S02]  /*6810*/  @!P0 SYNCS.PHASECHK.TRANS64 P0, [R6+URZ], R5 ;  /* 0x00000005060085a7 */ /* 0x000e64000800007f */
[----:B-1----:R-:W-:Y:S05]  /*6820*/  @!P0 BRA `(.L_x_96) ;  /* 0xfffffffc00f08947 */ /* 0x002fea000383ffff */
[----:B------:R-:W-:Y:S05]  /*6830*/  BRA `(.L_x_139) ;  /* 0xffffffec00a87947 */ /* 0x000fea000383ffff */
.L_x_97:
[----:B0-----:R0:W1:Y:S02]  /*6840*/  SYNCS.PHASECHK.TRANS64.TRYWAIT P0, [R9+URZ], R4 ;  /* 0x00000004090075a7 */ /* 0x001064000800017f */
[----:B-1----:R-:W-:Y:S05]  /*6850*/  @!P0 NANOSLEEP.SYNCS 0x989680 ;  /* 0x009896800000895d */ /* 0x002fea0003900000 */
[----:B------:R-:W1:Y:S02]  /*6860*/  @!P0 SYNCS.PHASECHK.TRANS64 P0, [R9+URZ], R4 ;  /* 0x00000004090085a7 */ /* 0x000e64000800007f */
[----:B-1----:R-:W-:Y:S05]  /*6870*/  @!P0 BRA `(.L_x_97) ;  /* 0xfffffffc00f08947 */ /* 0x002fea000383ffff */
[----:B------:R-:W-:Y:S05]  /*6880*/  BRA `(.L_x_140) ;  /* 0xffffffec00b87947 */ /* 0x000fea000383ffff */
.L_x_98:
[----:B0-----:R0:W1:Y:S02]  /*6890*/  SYNCS.PHASECHK.TRANS64.TRYWAIT P0, [R6+URZ], R5 ;  /* 0x00000005060075a7 */ /* 0x001064000800017f */
[----:B-1----:R-:W-:Y:S05]  /*68a0*/  @!P0 NANOSLEEP.SYNCS 0x989680 ;  /* 0x009896800000895d */ /* 0x002fea0003900000 */
[----:B------:R-:W1:Y:S02]  /*68b0*/  @!P0 SYNCS.PHASECHK.TRANS64 P0, [R6+URZ], R5 ;  /* 0x00000005060085a7 */ /* 0x000e64000800007f */
[----:B-1----:R-:W-:Y:S05]  /*68c0*/  @!P0 BRA `(.L_x_98) ;  /* 0xfffffffc00f08947 */ /* 0x002fea000383ffff */
[----:B------:R-:W-:Y:S05]  /*68d0*/  BRA `(.L_x_141) ;  /* 0xffffffec00c87947 */ /* 0x000fea000383ffff */
.L_x_99:
[----:B0-----:R0:W1:Y:S02]  /*68e0*/  SYNCS.PHASECHK.TRANS64.TRYWAIT P0, [R9+URZ], R4 ;  /* 0x00000004090075a7 */ /* 0x001064000800017f */
[----:B-1----:R-:W-:Y:S05]  /*68f0*/  @!P0 NANOSLEEP.SYNCS 0x989680 ;  /* 0x009896800000895d */ /* 0x002fea0003900000 */
[----:B------:R-:W1:Y:S02]  /*6900*/  @!P0 SYNCS.PHASECHK.TRANS64 P0, [R9+URZ], R4 ;  /* 0x00000004090085a7 */ /* 0x000e64000800007f */
[----:B-1----:R-:W-:Y:S05]  /*6910*/  @!P0 BRA `(.L_x_99) ;  /* 0xfffffffc00f08947 */ /* 0x002fea000383ffff */
[----:B------:R-:W-:Y:S05]  /*6920*/  BRA `(.L_x_142) ;  /* 0xffffffec00d87947 */ /* 0x000fea000383ffff */
.L_x_100:
[----:B0-----:R0:W1:Y:S02]  /*6930*/  SYNCS.PHASECHK.TRANS64.TRYWAIT P0, [R6+URZ], R5 ;  /* 0x00000005060075a7 */ /* 0x001064000800017f */
[----:B-1----:R-:W-:Y:S05]  /*6940*/  @!P0 NANOSLEEP.SYNCS 0x989680 ;  /* 0x009896800000895d */ /* 0x002fea0003900000 */
[----:B------:R-:W1:Y:S02]  /*6950*/  @!P0 SYNCS.PHASECHK.TRANS64 P0, [R6+URZ], R5 ;  /* 0x00000005060085a7 */ /* 0x000e64000800007f */
[----:B-1----:R-:W-:Y:S05]  /*6960*/  @!P0 BRA `(.L_x_100) ;  /* 0xfffffffc00f08947 */ /* 0x002fea000383ffff */
[----:B------:R-:W-:Y:S05]  /*6970*/  BRA `(.L_x_143) ;  /* 0xffffffec00e87947 */ /* 0x000fea000383ffff */
.L_x_101:
[----:B0-----:R0:W1:Y:S02]  /*6980*/  SYNCS.PHASECHK.TRANS64.TRYWAIT P0, [R9+URZ], R4 ;  /* 0x00000004090075a7 */ /* 0x001064000800017f */
[----:B-1----:R-:W-:Y:S05]  /*6990*/  @!P0 NANOSLEEP.SYNCS 0x989680 ;  /* 0x009896800000895d */ /* 0x002fea0003900000 */
[----:B------:R-:W1:Y:S02]  /*69a0*/  @!P0 SYNCS.PHASECHK.TRANS64 P0, [R9+URZ], R4 ;  /* 0x00000004090085a7 */ /* 0x000e64000800007f */
[----:B-1----:R-:W-:Y:S05]  /*69b0*/  @!P0 BRA `(.L_x_101) ;  /* 0xfffffffc00f08947 */ /* 0x002fea000383ffff */
[----:B------:R-:W-:Y:S05]  /*69c0*/  BRA `(.L_x_144) ;  /* 0xffffffec00f87947 */ /* 0x000fea000383ffff */
.L_x_102:
[----:B0-----:R0:W1:Y:S02]  /*69d0*/  SYNCS.PHASECHK.TRANS64.TRYWAIT P0, [R6+URZ], R5 ;  /* 0x00000005060075a7 */ /* 0x001064000800017f */
[----:B-1----:R-:W-:Y:S05]  /*69e0*/  @!P0 NANOSLEEP.SYNCS 0x989680 ;  /* 0x009896800000895d */ /* 0x002fea0003900000 */
[----:B------:R-:W1:Y:S02]  /*69f0*/  @!P0 SYNCS.PHASECHK.TRANS64 P0, [R6+URZ], R5 ;  /* 0x00000005060085a7 */ /* 0x000e64000800007f */
[----:B-1----:R-:W-:Y:S05]  /*6a00*/  @!P0 BRA `(.L_x_102) ;  /* 0xfffffffc00f08947 */ /* 0x002fea000383ffff */
[----:B------:R-:W-:Y:S05]  /*6a10*/  BRA `(.L_x_145) ;  /* 0xfffffff000087947 */ /* 0x000fea000383ffff */
.L_x_103:
[----:B0-----:R0:W1:Y:S02]  /*6a20*/  SYNCS.PHASECHK.TRANS64.TRYWAIT P0, [R9+URZ], R4 ;  /* 0x00000004090075a7 */ /* 0x001064000800017f */
[----:B-1----:R-:W-:Y:S05]  /*6a30*/  @!P0 NANOSLEEP.SYNCS 0x989680 ;  /* 0x009896800000895d */ /* 0x002fea0003900000 */
[----:B------:R-:W1:Y:S02]  /*6a40*/  @!P0 SYNCS.PHASECHK.TRANS64 P0, [R9+URZ], R4 ;  /* 0x00000004090085a7 */ /* 0x000e64000800007f */
[----:B-1----:R-:W-:Y:S05]  /*6a50*/  @!P0 BRA `(.L_x_103) ;  /* 0xfffffffc00f08947 */ /* 0x002fea000383ffff */
[----:B------:R-:W-:Y:S05]  /*6a60*/  BRA `(.L_x_146) ;  /* 0xfffffff000187947 */ /* 0x000fea000383ffff */
.L_x_104:
[----:B0-----:R0:W1:Y:S02]  /*6a70*/  SYNCS.PHASECHK.TRANS64.TRYWAIT P0, [R6+URZ], R5 ;  /* 0x00000005060075a7 */ /* 0x001064000800017f */
[----:B-1----:R-:W-:Y:S05]  /*6a80*/  @!P0 NANOSLEEP.SYNCS 0x989680 ;  /* 0x009896800000895d */ /* 0x002fea0003900000 */
[----:B------:R-:W1:Y:S02]  /*6a90*/  @!P0 SYNCS.PHASECHK.TRANS64 P0, [R6+URZ], R5 ;  /* 0x00000005060085a7 */ /* 0x000e64000800007f */
[----:B-1----:R-:W-:Y:S05]  /*6aa0*/  @!P0 BRA `(.L_x_104) ;  /* 0xfffffffc00f08947 */ /* 0x002fea000383ffff */
[----:B------:R-:W-:Y:S05]  /*6ab0*/  BRA `(.L_x_147) ;  /* 0xfffffff000287947 */ /* 0x000fea000383ffff */
.L_x_105:
[----:B0-----:R0:W1:Y:S02]  /*6ac0*/  SYNCS.PHASECHK.TRANS64.TRYWAIT P0, [R9+URZ], R4 ;  /* 0x00000004090075a7 */ /* 0x001064000800017f */
[----:B-1----:R-:W-:Y:S05]  /*6ad0*/  @!P0 NANOSLEEP.SYNCS 0x989680 ;  /* 0x009896800000895d */ /* 0x002fea0003900000 */
[----:B------:R-:W1:Y:S02]  /*6ae0*/  @!P0 SYNCS.PHASECHK.TRANS64 P0, [R9+URZ], R4 ;  /* 0x00000004090085a7 */ /* 0x000e64000800007f */
[----:B-1----:R-:W-:Y:S05]  /*6af0*/  @!P0 BRA `(.L_x_105) ;  /* 0xfffffffc00f08947 */ /* 0x002fea000383ffff */
[----:B------:R-:W-:Y:S05]  /*6b00*/  BRA `(.L_x_148) ;  /* 0xfffffff000387947 */ /* 0x000fea000383ffff */
.L_x_106:
[----:B0-----:R0:W1:Y:S02]  /*6b10*/  SYNCS.PHASECHK.TRANS64.TRYWAIT P0, [R6+URZ], R5 ;  /* 0x00000005060075a7 */ /* 0x001064000800017f */
[----:B-1----:R-:W-:Y:S05]  /*6b20*/  @!P0 NANOSLEEP.SYNCS 0x989680 ;  /* 0x009896800000895d */ /* 0x002fea0003900000 */
[----:B------:R-:W1:Y:S02]  /*6b30*/  @!P0 SYNCS.PHASECHK.TRANS64 P0, [R6+URZ], R5 ;  /* 0x00000005060085a7 */ /* 0x000e64000800007f */
[----:B-1----:R-:W-:Y:S05]  /*6b40*/  @!P0 BRA `(.L_x_106) ;  /* 0xfffffffc00f08947 */ /* 0x002fea000383ffff */
[----:B------:R-:W-:Y:S05]  /*6b50*/  BRA `(.L_x_149) ;  /* 0xfffffff000487947 */ /* 0x000fea000383ffff */
.L_x_107:
[----:B0-----:R0:W1:Y:S02]  /*6b60*/  SYNCS.PHASECHK.TRANS64.TRYWAIT P0, [R9+URZ], R4 ;  /* 0x00000004090075a7 */ /* 0x001064000800017f */
[----:B-1----:R-:W-:Y:S05]  /*6b70*/  @!P0 NANOSLEEP.SYNCS 0x989680 ;  /* 0x009896800000895d */ /* 0x002fea0003900000 */
[----:B------:R-:W1:Y:S02]  /*6b80*/  @!P0 SYNCS.PHASECHK.TRANS64 P0, [R9+URZ], R4 ;  /* 0x00000004090085a7 */ /* 0x000e64000800007f */
[----:B-1----:R-:W-:Y:S05]  /*6b90*/  @!P0 BRA `(.L_x_107) ;  /* 0xfffffffc00f08947 */ /* 0x002fea000383ffff */
[----:B------:R-:W-:Y:S05]  /*6ba0*/  BRA `(.L_x_150) ;  /* 0xfffffff000587947 */ /* 0x000fea000383ffff */
.L_x_108:
[----:B0-----:R0:W1:Y:S02]  /*6bb0*/  SYNCS.PHASECHK.TRANS64.TRYWAIT P0, [R6+URZ], R5 ;  /* 0x00000005060075a7 */ /* 0x001064000800017f */
[----:B-1----:R-:W-:Y:S05]  /*6bc0*/  @!P0 NANOSLEEP.SYNCS 0x989680 ;  /* 0x009896800000895d */ /* 0x002fea0003900000 */
[----:B------:R-:W1:Y:S02]  /*6bd0*/  @!P0 SYNCS.PHASECHK.TRANS64 P0, [R6+URZ], R5 ;  /* 0x00000005060085a7 */ /* 0x000e64000800007f */
[----:B-1----:R-:W-:Y:S05]  /*6be0*/  @!P0 BRA `(.L_x_108) ;  /* 0xfffffffc00f08947 */ /* 0x002fea000383ffff */
[----:B------:R-:W-:Y:S05]  /*6bf0*/  BRA `(.L_x_151) ;  /* 0xfffffff000687947 */ /* 0x000fea000383ffff */
.L_x_109:
[----:B0-----:R0:W1:Y:S02]  /*6c00*/  SYNCS.PHASECHK.TRANS64.TRYWAIT P0, [R9+URZ], R4 ;  /* 0x00000004090075a7 */ /* 0x001064000800017f */
[----:B-1----:R-:W-:Y:S05]  /*6c10*/  @!P0 NANOSLEEP.SYNCS 0x989680 ;  /* 0x009896800000895d */ /* 0x002fea0003900000 */
[----:B------:R-:W1:Y:S02]  /*6c20*/  @!P0 SYNCS.PHASECHK.TRANS64 P0, [R9+URZ], R4 ;  /* 0x00000004090085a7 */ /* 0x000e64000800007f */
[----:B-1----:R-:W-:Y:S05]  /*6c30*/  @!P0 BRA `(.L_x_109) ;  /* 0xfffffffc00f08947 */ /* 0x002fea000383ffff */
[----:B------:R-:W-:Y:S05]  /*6c40*/  BRA `(.L_x_152) ;  /* 0xfffffff000787947 */ /* 0x000fea000383ffff */
.L_x_110:
[----:B0-----:R0:W1:Y:S02]  /*6c50*/  SYNCS.PHASECHK.TRANS64.TRYWAIT P0, [R6+URZ], R5 ;  /* 0x00000005060075a7 */ /* 0x001064000800017f */
[----:B-1----:R-:W-:Y:S05]  /*6c60*/  @!P0 NANOSLEEP.SYNCS 0x989680 ;  /* 0x009896800000895d */ /* 0x002fea0003900000 */
[----:B------:R-:W1:Y:S02]  /*6c70*/  @!P0 SYNCS.PHASECHK.TRANS64 P0, [R6+URZ], R5 ;  /* 0x00000005060085a7 */ /* 0x000e64000800007f */
[----:B-1----:R-:W-:Y:S05]  /*6c80*/  @!P0 BRA `(.L_x_110) ;  /* 0xfffffffc00f08947 */ /* 0x002fea000383ffff */
[----:B------:R-:W-:Y:S05]  /*6c90*/  BRA `(.L_x_153) ;  /* 0xfffffff000887947 */ /* 0x000fea000383ffff */
.L_x_111:
[----:B0-----:R0:W1:Y:S02]  /*6ca0*/  SYNCS.PHASECHK.TRANS64.TRYWAIT P0, [R9+URZ], R4 ;  /* 0x00000004090075a7 */ /* 0x001064000800017f */
[----:B-1----:R-:W-:Y:S05]  /*6cb0*/  @!P0 NANOSLEEP.SYNCS 0x989680 ;  /* 0x009896800000895d */ /* 0x002fea0003900000 */
[----:B------:R-:W1:Y:S02]  /*6cc0*/  @!P0 SYNCS.PHASECHK.TRANS64 P0, [R9+URZ], R4 ;  /* 0x00000004090085a7 */ /* 0x000e64000800007f */
[----:B-1----:R-:W-:Y:S05]  /*6cd0*/  @!P0 BRA `(.L_x_111) ;  /* 0xfffffffc00f08947 */ /* 0x002fea000383ffff */
[----:B------:R-:W-:Y:S05]  /*6ce0*/  BRA `(.L_x_154) ;  /* 0xfffffff000987947 */ /* 0x000fea000383ffff */
.L_x_112:
[----:B0-----:R0:W1:Y:S02]  /*6cf0*/  SYNCS.PHASECHK.TRANS64.TRYWAIT P0, [R6+URZ], R5 ;  /* 0x00000005060075a7 */ /* 0x001064000800017f */
[----:B-1----:R-:W-:Y:S05]  /*6d00*/  @!P0 NANOSLEEP.SYNCS 0x989680 ;  /* 0x009896800000895d */ /* 0x002fea0003900000 */
[----:B------:R-:W1:Y:S02]  /*6d10*/  @!P0 SYNCS.PHASECHK.TRANS64 P0, [R6+URZ], R5 ;  /* 0x00000005060085a7 */ /* 0x000e64000800007f */
[----:B-1----:R-:W-:Y:S05]  /*6d20*/  @!P0 BRA `(.L_x_112) ;  /* 0xfffffffc00f08947 */ /* 0x002fea000383ffff */
[----:B------:R-:W-:Y:S05]  /*6d30*/  BRA `(.L_x_155) ;  /* 0xfffffff000a07947 */ /* 0x000fea000383ffff */
.L_x_156:
[----:B------:R-:W-:-:S00]  /*6d40*/  BRA `(.L_x_156) ;  /* 0xfffffffc00fc7947 */ /* 0x000fc0000383ffff */
[----:B------:R-:W-:-:S00]  /*6d50*/  NOP ;  /* 0x0000000000007918 */ /* 0x000fc00000000000 */
        /* <DEDUP_REMOVED lines=10> */
.L_x_157:


//--------------------- .nv.shared._ZN7cutlass13device_kernelINS_4gemm6kernel13GemmUniversalIN4cute5tupleIJiiiiEEENS1_10collective13CollectiveMmaINS1_37MainloopSm90TmaGmmaWarpSpecializedFP8ILi36ENS5_IJNS4_1CILi2EEENSA_ILi1EEESC_EEENS1_35KernelTmaWarpSpecializedCooperativeEEENS5_IJNSA_ILi192EEENSA_ILi8EEENSA_ILi32EEEEEENS_12float_e4m3_tENS5_IJlSC_lEEESK_SL_NS4_8TiledMMAINS4_8MMA_AtomIJNS4_4SM904GMMA29MMA_64x8x32_F32E4M3E4M3_SS_TNILNSP_7ScaleInE1ELSR_1EEEEEENS4_6LayoutISD_NS5_IJSC_NSA_ILi0EEESV_EEEEENS5_IJNS4_10UnderscoreESY_SY_EEEEENS4_13SM90_TMA_LOADENS4_14ComposedLayoutINS4_7SwizzleILi1ELi4ELi3EEENS4_18smem_ptr_flag_bitsILi8EEENSU_INS5_IJSH_SI_EEENS5_IJSI_SC_EEEEEEEvNS4_8identityENS4_23SM90_TMA_LOAD_MULTICASTES1A_vS1B_EENS_8epilogue10collective6detail29Sm90TmaWarpSpecializedAdapterINS1F_15DefaultEpilogueISK_SL_SL_NS1E_6thread17LinearCombinationISK_Li1EffLNS1J_9ScaleType4KindE0ELNS_15FloatRoundStyleE2ESK_EENS1_15EpilogueDefaultEEEEEvvEEEEvNT_6ParamsE --------------------------
	.section	.nv.shared._ZN7cutlass13device_kernelINS_4gemm6kernel13GemmUniversalIN4cute5tupleIJiiiiEEENS1_10collective13CollectiveMmaINS1_37MainloopSm90TmaGmmaWarpSpecializedFP8ILi36ENS5_IJNS4_1CILi2EEENSA_ILi1EEESC_EEENS1_35KernelTmaWarpSpecializedCooperativeEEENS5_IJNSA_ILi192EEENSA_ILi8EEENSA_ILi32EEEEEENS_12float_e4m3_tENS5_IJlSC_lEEESK_SL_NS4_8TiledMMAINS4_8MMA_AtomIJNS4_4SM904GMMA29MMA_64x8x32_F32E4M3E4M3_SS_TNILNSP_7ScaleInE1ELSR_1EEEEEENS4_6LayoutISD_NS5_IJSC_NSA_ILi0EEESV_EEEEENS5_IJNS4_10UnderscoreESY_SY_EEEEENS4_13SM90_TMA_LOADENS4_14ComposedLayoutINS4_7SwizzleILi1ELi4ELi3EEENS4_18smem_ptr_flag_bitsILi8EEENSU_INS5_IJSH_SI_EEENS5_IJSI_SC_EEEEEEEvNS4_8identityENS4_23SM90_TMA_LOAD_MULTICASTES1A_vS1B_EENS_8epilogue10collective6detail29Sm90TmaWarpSpecializedAdapterINS1F_15DefaultEpilogueISK_SL_SL_NS1E_6thread17LinearCombinationISK_Li1EffLNS1J_9ScaleType4KindE0ELNS_15FloatRoundStyleE2ESK_EENS1_15EpilogueDefaultEEEEEvvEEEEvNT_6ParamsE,"aw",@nobits
	.sectionflags	@""
	.align	16
	.zero		1024


//--------------------- .nv.shared.reserved.0     --------------------------
	.section	.nv.shared.reserved.0,"aw",@nobits
	.weak		__nv_reservedSMEM_offset_0_alias
	.size		__nv_reservedSMEM_offset_0_alias, 0, 0
	.other		__nv_reservedSMEM_offset_0_alias,@"STO_CUDA_RESERVED_SHARED STV_DEFAULT"
__nv_reservedSMEM_offset_0_alias:
	.zero		0


//--------------------- .nv.global                --------------------------
	.section	.nv.global,"aw",@nobits
.nv.global:
	.type		_ZN39_INTERNAL_afbdcb54_4_k_cu_bf8912bb_79664cute1_E,@object
	.size		_ZN39_INTERNAL_afbdcb54_4_k_cu_bf8912bb_79664cute1_E,(_ZN39_INTERNAL_afbdcb54_4_k_cu_bf8912bb_79664cuda3std3__45__cpo6cbeginE - _ZN39_INTERNAL_afbdcb54_4_k_cu_bf8912bb_79664cute1_E)
_ZN39_INTERNAL_afbdcb54_4_k_cu_bf8912bb_79664cute1_E:
	.zero		1
	.type		_ZN39_INTERNAL_afbdcb54_4_k_cu_bf8912bb_79664cuda3std3__45__cpo6cbeginE,@object
	.size		_ZN39_INTERNAL_afbdcb54_4_k_cu_bf8912bb_79664cuda3std3__45__cpo6cbeginE,(_ZN39_INTERNAL_afbdcb54_4_k_cu_bf8912bb_79664cuda3std3__48in_placeE - _ZN39_INTERNAL_afbdcb54_4_k_cu_bf8912bb_79664cuda3std3__45__cpo6cbeginE)
_ZN39_INTERNAL_afbdcb54_4_k_cu_bf8912bb_79664cuda3std3__45__cpo6cbeginE:
	.zero		1
	.type		_ZN39_INTERNAL_afbdcb54_4_k_cu_bf8912bb_79664cuda3std3__48in_placeE,@object
	.size		_ZN39_INTERNAL_afbdcb54_4_k_cu_bf8912bb_79664cuda3std3__48in_placeE,(_ZN39_INTERNAL_afbdcb54_4_k_cu_bf8912bb_79664cuda3std6ranges3__45__cpo9iter_moveE - _ZN39_INTERNAL_afbdcb54_4_k_cu_bf8912bb_79664cuda3std3__48in_placeE)
_ZN39_INTERNAL_afbdcb54_4_k_cu_bf8912bb_79664cuda3std3__48in_placeE:
	.zero		1
	.type		_ZN39_INTERNAL_afbdcb54_4_k_cu_bf8912bb_79664cuda3std6ranges3__45__cpo9iter_moveE,@object
	.size		_ZN39_INTERNAL_afbdcb54_4_k_cu_bf8912bb_79664cuda3std6ranges3__45__cpo9iter_moveE,(_ZN39_INTERNAL_afbdcb54_4_k_cu_bf8912bb_79664cuda3std3__45__cpo5beginE - _ZN39_INTERNAL_afbdcb54_4_k_cu_bf8912bb_79664cuda3std6ranges3__45__cpo9iter_moveE)
_ZN39_INTERNAL_afbdcb54_4_k_cu_bf8912bb_79664cuda3std6ranges3__45__cpo9iter_moveE:
	.zero		1
	.type		_ZN39_INTERNAL_afbdcb54_4_k_cu_bf8912bb_79664cuda3std3__45__cpo5beginE,@object
	.size		_ZN39_INTERNAL_afbdcb54_4_k_cu_bf8912bb_79664cuda3std3__45__cpo5beginE,(_ZN39_INTERNAL_afbdcb54_4_k_cu_bf8912bb_79664cuda3std3__441_GLOBAL__N__afbdcb54_4_k_cu_bf8912bb_79666ignoreE - _ZN39_INTERNAL_afbdcb54_4_k_cu_bf8912bb_79664cuda3std3__45__cpo5beginE)
_ZN39_INTERNAL_afbdcb54_4_k_cu_bf8912bb_79664cuda3std3__45__cpo5beginE:
	.zero		1
	.type		_ZN39_INTERNAL_afbdcb54_4_k_cu_bf8912bb_79664cuda3std3__441_GLOBAL__N__afbdcb54_4_k_cu_bf8912bb_79666ignoreE,@object
	.size		_ZN39_INTERNAL_afbdcb54_4_k_cu_bf8912bb_79664cuda3std3__441_GLOBAL__N__afbdcb54_4_k_cu_bf8912bb_79666ignoreE,(_ZN39_INTERNAL_afbdcb54_4_k_cu_bf8912bb_79664cute7productE - _ZN39_INTERNAL_afbdcb54_4_k_cu_bf8912bb_79664cuda3std3__441_GLOBAL__N__afbdcb54_4_k_cu_bf8912bb_79666ignoreE)
_ZN39_INTERNAL_afbdcb54_4_k_cu_bf8912bb_79664cuda3std3__441_GLOBAL__N__afbdcb54_4_k_cu_bf8912bb_79666ignoreE:
	.zero		1
	.type		_ZN39_INTERNAL_afbdcb54_4_k_cu_bf8912bb_79664cute7productE,@object
	.size		_ZN39_INTERNAL_afbdcb54_4_k_cu_bf8912bb_79664cute7productE,(_ZN39_INTERNAL_afbdcb54_4_k_cu_bf8912bb_79664cuda3std3__45__cpo3endE - _ZN39_INTERNAL_afbdcb54_4_k_cu_bf8912bb_79664cute7productE)
_ZN39_INTERNAL_afbdcb54_4_k_cu_bf8912bb_79664cute7productE:
	.zero		1
	.type		_ZN39_INTERNAL_afbdcb54_4_k_cu_bf8912bb_79664cuda3std3__45__cpo3endE,@object
	.size		_ZN39_INTERNAL_afbdcb54_4_k_cu_bf8912bb_79664cuda3std3__45__cpo3endE,(_ZN39_INTERNAL_afbdcb54_4_k_cu_bf8912bb_79664cuda3std3__419piecewise_constructE - _ZN39_INTERNAL_afbdcb54_4_k_cu_bf8912bb_79664cuda3std3__45__cpo3endE)
_ZN39_INTERNAL_afbdcb54_4_k_cu_bf8912bb_79664cuda3std3__45__cpo3endE:
	.zero		1
	.type		_ZN39_INTERNAL_afbdcb54_4_k_cu_bf8912bb_79664cuda3std3__419piecewise_constructE,@object
	.size		_ZN39_INTERNAL_afbdcb54_4_k_cu_bf8912bb_79664cuda3std3__419piecewise_constructE,(_ZN39_INTERNAL_afbdcb54_4_k_cu_bf8912bb_79664cuda3std3__45__cpo4cendE - _ZN39_INTERNAL_afbdcb54_4_k_cu_bf8912bb_79664cuda3std3__419piecewise_constructE)
_ZN39_INTERNAL_afbdcb54_4_k_cu_bf8912bb_79664cuda3std3__419piecewise_constructE:
	.zero		1
	.type		_ZN39_INTERNAL_afbdcb54_4_k_cu_bf8912bb_79664cuda3std3__45__cpo4cendE,@object
	.size		_ZN39_INTERNAL_afbdcb54_4_k_cu_bf8912bb_79664cuda3std3__45__cpo4cendE,(_ZN39_INTERNAL_afbdcb54_4_k_cu_bf8912bb_79664cuda3std6ranges3__45__cpo4swapE - _ZN39_INTERNAL_afbdcb54_4_k_cu_bf8912bb_79664cuda3std3__45__cpo4cendE)
_ZN39_INTERNAL_afbdcb54_4_k_cu_bf8912bb_79664cuda3std3__45__cpo4cendE:
	.zero		1
	.type		_ZN39_INTERNAL_afbdcb54_4_k_cu_bf8912bb_79664cuda3std6ranges3__45__cpo4swapE,@object
	.size		_ZN39_INTERNAL_afbdcb54_4_k_cu_bf8912bb_79664cuda3std6ranges3__45__cpo4swapE,(.L_7 - _ZN39_INTERNAL_afbdcb54_4_k_cu_bf8912bb_79664cuda3std6ranges3__45__cpo4swapE)
_ZN39_INTERNAL_afbdcb54_4_k_cu_bf8912bb_79664cuda3std6ranges3__45__cpo4swapE:
	.zero		1
.L_7:


//--------------------- .nv.constant0._ZN7cutlass13device_kernelINS_4gemm6kernel13GemmUniversalIN4cute5tupleIJiiiiEEENS1_10collective13CollectiveMmaINS1_37MainloopSm90TmaGmmaWarpSpecializedFP8ILi36ENS5_IJNS4_1CILi2EEENSA_ILi1EEESC_EEENS1_35KernelTmaWarpSpecializedCooperativeEEENS5_IJNSA_ILi192EEENSA_ILi8EEENSA_ILi32EEEEEENS_12float_e4m3_tENS5_IJlSC_lEEESK_SL_NS4_8TiledMMAINS4_8MMA_AtomIJNS4_4SM904GMMA29MMA_64x8x32_F32E4M3E4M3_SS_TNILNSP_7ScaleInE1ELSR_1EEEEEENS4_6LayoutISD_NS5_IJSC_NSA_ILi0EEESV_EEEEENS5_IJNS4_10UnderscoreESY_SY_EEEEENS4_13SM90_TMA_LOADENS4_14ComposedLayoutINS4_7SwizzleILi1ELi4ELi3EEENS4_18smem_ptr_flag_bitsILi8EEENSU_INS5_IJSH_SI_EEENS5_IJSI_SC_EEEEEEEvNS4_8identityENS4_23SM90_TMA_LOAD_MULTICASTES1A_vS1B_EENS_8epilogue10collective6detail29Sm90TmaWarpSpecializedAdapterINS1F_15DefaultEpilogueISK_SL_SL_NS1E_6thread17LinearCombinationISK_Li1EffLNS1J_9ScaleType4KindE0ELNS_15FloatRoundStyleE2ESK_EENS1_15EpilogueDefaultEEEEEvvEEEEvNT_6ParamsE --------------------------
	.section	.nv.constant0._ZN7cutlass13device_kernelINS_4gemm6kernel13GemmUniversalIN4cute5tupleIJiiiiEEENS1_10collective13CollectiveMmaINS1_37MainloopSm90TmaGmmaWarpSpecializedFP8ILi36ENS5_IJNS4_1CILi2EEENSA_ILi1EEESC_EEENS1_35KernelTmaWarpSpecializedCooperativeEEENS5_IJNSA_ILi192EEENSA_ILi8EEENSA_ILi32EEEEEENS_12float_e4m3_tENS5_IJlSC_lEEESK_SL_NS4_8TiledMMAINS4_8MMA_AtomIJNS4_4SM904GMMA29MMA_64x8x32_F32E4M3E4M3_SS_TNILNSP_7ScaleInE1ELSR_1EEEEEENS4_6LayoutISD_NS5_IJSC_NSA_ILi0EEESV_EEEEENS5_IJNS4_10UnderscoreESY_SY_EEEEENS4_13SM90_TMA_LOADENS4_14ComposedLayoutINS4_7SwizzleILi1ELi4ELi3EEENS4_18smem_ptr_flag_bitsILi8EEENSU_INS5_IJSH_SI_EEENS5_IJSI_SC_EEEEEEEvNS4_8identityENS4_23SM90_TMA_LOAD_MULTICASTES1A_vS1B_EENS_8epilogue10collective6detail29Sm90TmaWarpSpecializedAdapterINS1F_15DefaultEpilogueISK_SL_SL_NS1E_6thread17LinearCombinationISK_Li1EffLNS1J_9ScaleType4KindE0ELNS_15FloatRoundStyleE2ESK_EENS1_15EpilogueDefaultEEEEEvvEEEEvNT_6ParamsE,"a",@progbits
	.sectionflags	@""
	.align	4
.nv.constant0._ZN7cutlass13device_kernelINS_4gemm6kernel13GemmUniversalIN4cute5tupleIJiiiiEEENS1_10collective13CollectiveMmaINS1_37MainloopSm90TmaGmmaWarpSpecializedFP8ILi36ENS5_IJNS4_1CILi2EEENSA_ILi1EEESC_EEENS1_35KernelTmaWarpSpecializedCooperativeEEENS5_IJNSA_ILi192EEENSA_ILi8EEENSA_ILi32EEEEEENS_12float_e4m3_tENS5_IJlSC_lEEESK_SL_NS4_8TiledMMAINS4_8MMA_AtomIJNS4_4SM904GMMA29MMA_64x8x32_F32E4M3E4M3_SS_TNILNSP_7ScaleInE1ELSR_1EEEEEENS4_6LayoutISD_NS5_IJSC_NSA_ILi0EEESV_EEEEENS5_IJNS4_10UnderscoreESY_SY_EEEEENS4_13SM90_TMA_LOADENS4_14ComposedLayoutINS4_7SwizzleILi1ELi4ELi3EEENS4_18smem_ptr_flag_bitsILi8EEENSU_INS5_IJSH_SI_EEENS5_IJSI_SC_EEEEEEEvNS4_8identityENS4_23SM90_TMA_LOAD_MULTICASTES1A_vS1B_EENS_8epilogue10collective6detail29Sm90TmaWarpSpecializedAdapterINS1F_15DefaultEpilogueISK_SL_SL_NS1E_6thread17LinearCombinationISK_Li1EffLNS1J_9ScaleType4KindE0ELNS_15FloatRoundStyleE2ESK_EENS1_15EpilogueDefaultEEEEEvvEEEEvNT_6ParamsE:
	.zero		1664


//--------------------- SYMBOLS --------------------------

	.type		.nv.reservedSmem.offset0,@object
	.size		.nv.reservedSmem.offset0,0x4
